	.target	sm_90a

	.elftype	@"ET_EXEC"


//--------------------- .note.nv.tkinfo           --------------------------
	.section	.note.nv.tkinfo,"",@"SHT_NOTE"
	.sectionflags	@"SHF_NOTE_NV_TKINFO"
	.tkinfo
        /*0018*/ 	.word	0x00000002
        /*0030*/ 	.string	""
        /*0030*/ 	.string	"ptxas"
        /*0030*/ 	.string	"Cuda compilation tools, release 13.0, V13.0.88"
        /*0030*/ 	.string	"Build cuda_13.0.r13.0/compiler.36424714_0"
        /*0030*/ 	.string	"-arch sm_90a -m 64 "



//--------------------- .note.nv.cuinfo           --------------------------
	.section	.note.nv.cuinfo,"",@"SHT_NOTE"
	.sectionflags	@"SHF_NOTE_NV_CUINFO"
        /*0018*/ 	.short	0x0002
        /*001a*/ 	.short	0x005a
        /*001c*/ 	.short	0x0082
	.zero		2


//--------------------- .nv.info                  --------------------------
	.section	.nv.info,"",@"SHT_CUDA_INFO"
	.align	4


	//----- nvinfo : EIATTR_REGCOUNT
	.align		4
        /*0000*/ 	.byte	0x04, 0x2f
        /*0002*/ 	.short	(.L_12 - .L_11)
	.align		4
.L_11:
        /*0004*/ 	.word	index@(_ZN7cutlass13device_kernelINS_4gemm6kernel13GemmUniversalIN4cute5tupleIJiiiiEEENS1_10collective13CollectiveMmaINS1_37MainloopSm90TmaGmmaWarpSpecializedFP8ILi2ENS5_IJNS4_1CILi2EEENSA_ILi1EEESC_EEENS1_32KernelTmaWarpSpecializedPingpongEEENS5_IJNSA_ILi64EEENSA_ILi240EEENSA_ILi256EEEEEENS_12float_e4m3_tENS5_IJlSC_lEEESK_SL_NS4_8TiledMMAINS4_8MMA_AtomIJNS4_4SM904GMMA30MMA_64x16x32_F32E4M3E4M3_SS_TNILNSP_7ScaleInE1ELSR_1EEEEEENS4_6LayoutINS5_IJSC_SC_SC_EEENS5_IJNSA_ILi0EEESW_SW_EEEEENS5_IJNS4_10UnderscoreESZ_SZ_EEEEENS4_13SM90_TMA_LOADENS4_14ComposedLayoutINS4_7SwizzleILi3ELi4ELi3EEENS4_18smem_ptr_flag_bitsILi8EEENSU_INS5_IJNSA_ILi8EEENSA_ILi128EEEEEENS5_IJS19_SC_EEEEEEEvNS4_8identityENS4_23SM90_TMA_LOAD_MULTICASTES1D_vS1E_EENS_8epilogue10collective6detail29Sm90TmaWarpSpecializedAdapterINS1I_15DefaultEpilogueISK_SL_SL_NS1H_6thread17LinearCombinationISK_Li1EffLNS1M_9ScaleType4KindE0ELNS_15FloatRoundStyleE2ESK_EENS1_15EpilogueDefaultEEEEEvvEEEEvNT_6ParamsE)
        /*0008*/ 	.word	0x000000a8


	//----- nvinfo : EIATTR_FRAME_SIZE
	.align		4
.L_12:
        /*000c*/ 	.byte	0x04, 0x11
        /*000e*/ 	.short	(.L_14 - .L_13)
	.align		4
.L_13:
        /*0010*/ 	.word	index@(_ZN7cutlass13device_kernelINS_4gemm6kernel13GemmUniversalIN4cute5tupleIJiiiiEEENS1_10collective13CollectiveMmaINS1_37MainloopSm90TmaGmmaWarpSpecializedFP8ILi2ENS5_IJNS4_1CILi2EEENSA_ILi1EEESC_EEENS1_32KernelTmaWarpSpecializedPingpongEEENS5_IJNSA_ILi64EEENSA_ILi240EEENSA_ILi256EEEEEENS_12float_e4m3_tENS5_IJlSC_lEEESK_SL_NS4_8TiledMMAINS4_8MMA_AtomIJNS4_4SM904GMMA30MMA_64x16x32_F32E4M3E4M3_SS_TNILNSP_7ScaleInE1ELSR_1EEEEEENS4_6LayoutINS5_IJSC_SC_SC_EEENS5_IJNSA_ILi0EEESW_SW_EEEEENS5_IJNS4_10UnderscoreESZ_SZ_EEEEENS4_13SM90_TMA_LOADENS4_14ComposedLayoutINS4_7SwizzleILi3ELi4ELi3EEENS4_18smem_ptr_flag_bitsILi8EEENSU_INS5_IJNSA_ILi8EEENSA_ILi128EEEEEENS5_IJS19_SC_EEEEEEEvNS4_8identityENS4_23SM90_TMA_LOAD_MULTICASTES1D_vS1E_EENS_8epilogue10collective6detail29Sm90TmaWarpSpecializedAdapterINS1I_15DefaultEpilogueISK_SL_SL_NS1H_6thread17LinearCombinationISK_Li1EffLNS1M_9ScaleType4KindE0ELNS_15FloatRoundStyleE2ESK_EENS1_15EpilogueDefaultEEEEEvvEEEEvNT_6ParamsE)
        /*0014*/ 	.word	0x00000090


	//----- nvinfo : EIATTR_MIN_STACK_SIZE
	.align		4
.L_14:
        /*0018*/ 	.byte	0x04, 0x12
        /*001a*/ 	.short	(.L_16 - .L_15)
	.align		4
.L_15:
        /*001c*/ 	.word	index@(_ZN7cutlass13device_kernelINS_4gemm6kernel13GemmUniversalIN4cute5tupleIJiiiiEEENS1_10collective13CollectiveMmaINS1_37MainloopSm90TmaGmmaWarpSpecializedFP8ILi2ENS5_IJNS4_1CILi2EEENSA_ILi1EEESC_EEENS1_32KernelTmaWarpSpecializedPingpongEEENS5_IJNSA_ILi64EEENSA_ILi240EEENSA_ILi256EEEEEENS_12float_e4m3_tENS5_IJlSC_lEEESK_SL_NS4_8TiledMMAINS4_8MMA_AtomIJNS4_4SM904GMMA30MMA_64x16x32_F32E4M3E4M3_SS_TNILNSP_7ScaleInE1ELSR_1EEEEEENS4_6LayoutINS5_IJSC_SC_SC_EEENS5_IJNSA_ILi0EEESW_SW_EEEEENS5_IJNS4_10UnderscoreESZ_SZ_EEEEENS4_13SM90_TMA_LOADENS4_14ComposedLayoutINS4_7SwizzleILi3ELi4ELi3EEENS4_18smem_ptr_flag_bitsILi8EEENSU_INS5_IJNSA_ILi8EEENSA_ILi128EEEEEENS5_IJS19_SC_EEEEEEEvNS4_8identityENS4_23SM90_TMA_LOAD_MULTICASTES1D_vS1E_EENS_8epilogue10collective6detail29Sm90TmaWarpSpecializedAdapterINS1I_15DefaultEpilogueISK_SL_SL_NS1H_6thread17LinearCombinationISK_Li1EffLNS1M_9ScaleType4KindE0ELNS_15FloatRoundStyleE2ESK_EENS1_15EpilogueDefaultEEEEEvvEEEEvNT_6ParamsE)
        /*0020*/ 	.word	0x00000090
.L_16:


//--------------------- .nv.compat                --------------------------
	.section	.nv.compat,"",@"SHT_CUDA_COMPAT_INFO"
	.align	4
        /*0000*/ 	.byte	0x02, 0x09, 0x01, 0x00, 0x02, 0x02, 0x04, 0x00, 0x02, 0x05, 0x05, 0x00, 0x03, 0x07, 0x01, 0x01
        /*0010*/ 	.byte	0x02, 0x03, 0x01, 0x00, 0x02, 0x06, 0x01, 0x00, 0x04, 0x0b, 0x08, 0x00, 0x00, 0x00, 0x00, 0x00
        /*0020*/ 	.byte	0x00, 0x00, 0x00, 0x00


//--------------------- .nv.info._ZN7cutlass13device_kernelINS_4gemm6kernel13GemmUniversalIN4cute5tupleIJiiiiEEENS1_10collective13CollectiveMmaINS1_37MainloopSm90TmaGmmaWarpSpecializedFP8ILi2ENS5_IJNS4_1CILi2EEENSA_ILi1EEESC_EEENS1_32KernelTmaWarpSpecializedPingpongEEENS5_IJNSA_ILi64EEENSA_ILi240EEENSA_ILi256EEEEEENS_12float_e4m3_tENS5_IJlSC_lEEESK_SL_NS4_8TiledMMAINS4_8MMA_AtomIJNS4_4SM904GMMA30MMA_64x16x32_F32E4M3E4M3_SS_TNILNSP_7ScaleInE1ELSR_1EEEEEENS4_6LayoutINS5_IJSC_SC_SC_EEENS5_IJNSA_ILi0EEESW_SW_EEEEENS5_IJNS4_10UnderscoreESZ_SZ_EEEEENS4_13SM90_TMA_LOADENS4_14ComposedLayoutINS4_7SwizzleILi3ELi4ELi3EEENS4_18smem_ptr_flag_bitsILi8EEENSU_INS5_IJNSA_ILi8EEENSA_ILi128EEEEEENS5_IJS19_SC_EEEEEEEvNS4_8identityENS4_23SM90_TMA_LOAD_MULTICASTES1D_vS1E_EENS_8epilogue10collective6detail29Sm90TmaWarpSpecializedAdapterINS1I_15DefaultEpilogueISK_SL_SL_NS1H_6thread17LinearCombinationISK_Li1EffLNS1M_9ScaleType4KindE0ELNS_15FloatRoundStyleE2ESK_EENS1_15EpilogueDefaultEEEEEvvEEEEvNT_6ParamsE --------------------------
	.section	.nv.info._ZN7cutlass13device_kernelINS_4gemm6kernel13GemmUniversalIN4cute5tupleIJiiiiEEENS1_10collective13CollectiveMmaINS1_37MainloopSm90TmaGmmaWarpSpecializedFP8ILi2ENS5_IJNS4_1CILi2EEENSA_ILi1EEESC_EEENS1_32KernelTmaWarpSpecializedPingpongEEENS5_IJNSA_ILi64EEENSA_ILi240EEENSA_ILi256EEEEEENS_12float_e4m3_tENS5_IJlSC_lEEESK_SL_NS4_8TiledMMAINS4_8MMA_AtomIJNS4_4SM904GMMA30MMA_64x16x32_F32E4M3E4M3_SS_TNILNSP_7ScaleInE1ELSR_1EEEEEENS4_6LayoutINS5_IJSC_SC_SC_EEENS5_IJNSA_ILi0EEESW_SW_EEEEENS5_IJNS4_10UnderscoreESZ_SZ_EEEEENS4_13SM90_TMA_LOADENS4_14ComposedLayoutINS4_7SwizzleILi3ELi4ELi3EEENS4_18smem_ptr_flag_bitsILi8EEENSU_INS5_IJNSA_ILi8EEENSA_ILi128EEEEEENS5_IJS19_SC_EEEEEEEvNS4_8identityENS4_23SM90_TMA_LOAD_MULTICASTES1D_vS1E_EENS_8epilogue10collective6detail29Sm90TmaWarpSpecializedAdapterINS1I_15DefaultEpilogueISK_SL_SL_NS1H_6thread17LinearCombinationISK_Li1EffLNS1M_9ScaleType4KindE0ELNS_15FloatRoundStyleE2ESK_EENS1_15EpilogueDefaultEEEEEvvEEEEvNT_6ParamsE,"",@"SHT_CUDA_INFO"
	.sectionflags	@""
	.align	4


	//----- nvinfo : EIATTR_CUDA_API_VERSION
	.align		4
        /*0000*/ 	.byte	0x04, 0x37
        /*0002*/ 	.short	(.L_18 - .L_17)
.L_17:
        /*0004*/ 	.word	0x00000082


	//----- nvinfo : EIATTR_KPARAM_INFO
	.align		4
.L_18:
        /*0008*/ 	.byte	0x04, 0x17
        /*000a*/ 	.short	(.L_20 - .L_19)
.L_19:
        /*000c*/ 	.word	0x00000000
        /*0010*/ 	.short	0x0000
        /*0012*/ 	.short	0x0070
        /*0014*/ 	.byte	0x00, 0xf0, 0x01, 0x10


	//----- nvinfo : EIATTR_SPARSE_MMA_MASK
	.align		4
.L_20:
        /*0018*/ 	.byte	0x03, 0x50
        /*001a*/ 	.short	0x0000


	//----- nvinfo : EIATTR_MAXREG_COUNT
	.align		4
        /*001c*/ 	.byte	0x03, 0x1b
        /*001e*/ 	.short	0x00a8


	//----- nvinfo : EIATTR_NUM_BARRIERS
	.align		4
        /*0020*/ 	.byte	0x02, 0x4c
        /*0022*/ 	.byte	0x01
	.zero		1


	//----- nvinfo : EIATTR_ANNOTATIONS
	.align		4
        /*0024*/ 	.byte	0x04, 0x55
        /*0026*/ 	.short	(.L_22 - .L_21)


	//   ....[0]....
.L_21:
        /*0028*/ 	.word	0x00000001
        /*002c*/ 	.byte	0x00, 0x07, 0x00, 0x00, 0x01, 0x00, 0x00, 0x00, 0x40, 0x09, 0x00, 0x00, 0x01, 0x00, 0x00, 0x00
        /* <DEDUP_REMOVED lines=116> */
        /*077c*/ 	.byte	0xc0, 0x32, 0x01, 0x00


	//----- nvinfo : EIATTR_MERCURY_ISA_VERSION
	.align		4
.L_22:
        /*0780*/ 	.byte	0x03, 0x5f
        /*0782*/ 	.short	0x0101


	//----- nvinfo : EIATTR_INT_WARP_WIDE_INSTR_OFFSETS
	.align		4
        /*0784*/ 	.byte	0x04, 0x31
        /*0786*/ 	.short	(.L_24 - .L_23)


	//   ....[0]....
.L_23:
        /*0788*/ 	.word	0x00000590


	//   ....[1]....
        /*078c*/ 	.word	0x000005e0


	//   ....[2]....
        /*0790*/ 	.word	0x00000690


	//   ....[3]....
        /*0794*/ 	.word	0x000006a0


	//   ....[4]....
        /*0798*/ 	.word	0x000006c0


	//   ....[5]....
        /*079c*/ 	.word	0x000006e0


	//   ....[6]....
        /*07a0*/ 	.word	0x000007b0


	//   ....[7]....
        /*07a4*/ 	.word	0x000007d0


	//   ....[8]....
        /*07a8*/ 	.word	0x00008960


	//----- nvinfo : EIATTR_COOP_GROUP_MASK_REGIDS
	.align		4
.L_24:
        /*07ac*/ 	.byte	0x04, 0x29
        /*07ae*/ 	.short	(.L_26 - .L_25)


	//   ....[0]....
.L_25:
        /*07b0*/ 	.word	0xffffffff


	//   ....[1]....
        /*07b4*/ 	.word	0xffffffff


	//   ....[2]....
        /*07b8*/ 	.word	0xffffffff


	//   ....[3]....
        /*07bc*/ 	.word	0xffffffff


	//   ....[4]....
        /*07c0*/ 	.word	0xffffffff


	//   ....[5]....
        /*07c4*/ 	.word	0xffffffff


	//   ....[6]....
        /*07c8*/ 	.word	0xffffffff


	//----- nvinfo : EIATTR_COOP_GROUP_INSTR_OFFSETS
	.align		4
.L_26:
        /*07cc*/ 	.byte	0x04, 0x28
        /*07ce*/ 	.short	(.L_28 - .L_27)


	//   ....[0]....
.L_27:
        /*07d0*/ 	.word	0x00000070


	//   ....[1]....
        /*07d4*/ 	.word	0x00000090


	//   ....[2]....
        /*07d8*/ 	.word	0x00000190


	//   ....[3]....
        /*07dc*/ 	.word	0x00000370


	//   ....[4]....
        /*07e0*/ 	.word	0x000003b0


	//   ....[5]....
        /*07e4*/ 	.word	0x00000420


	//   ....[6]....
        /*07e8*/ 	.word	0x00000980


	//----- nvinfo : EIATTR_REG_RECONFIG
	.align		4
.L_28:
        /*07ec*/ 	.byte	0x01, 0x54
	.zero		2


	//----- nvinfo : EIATTR_MBARRIER_INSTR_OFFSETS
	.align		4
        /*07f0*/ 	.byte	0x04, 0x39
        /*07f2*/ 	.short	(.L_30 - .L_29)


	//   ....[0]....
.L_29:
        /*07f4*/ 	.word	0x00000310
        /*07f8*/ 	.word	0x000000ff
        /*07fc*/ 	.word	0x00000000
        /*0800*/ 	.short	0x0100
        /*0802*/ 	.byte	0x04
	.zero		1


	//   ....[1]....
        /*0804*/ 	.word	0x00000320
        /*0808*/ 	.word	0x000000ff
        /*080c*/ 	.word	0x00000010
        /*0810*/ 	.short	0x0100
        /*0812*/ 	.byte	0x04
	.zero		1


	//   ....[2]....
        /*0814*/ 	.word	0x00000330
        /*0818*/ 	.word	0x000000ff
        /*081c*/ 	.word	0x00000008
        /*0820*/ 	.short	0x0100
        /*0822*/ 	.byte	0x04
	.zero		1


	//   ....[3]....
        /*0824*/ 	.word	0x00000340
        /*0828*/ 	.word	0x000000ff
        /*082c*/ 	.word	0x00000018
        /*0830*/ 	.short	0x0100
        /*0832*/ 	.byte	0x04
	.zero		1


	//   ....[4]....
        /*0834*/ 	.word	0x00000810
        /*0838*/ 	.word	0x000000ff
        /*083c*/ 	.word	0x00000050
        /*0840*/ 	.short	0x0100
        /*0842*/ 	.byte	0x04
	.zero		1


	//   ....[5]....
        /*0844*/ 	.word	0x00000860
        /*0848*/ 	.word	0x000000ff
        /*084c*/ 	.word	0x00000058
        /*0850*/ 	.short	0x0100
        /*0852*/ 	.byte	0x04
	.zero		1


	//   ....[6]....
        /*0854*/ 	.word	0x00000890
        /*0858*/ 	.word	0x000000ff
        /*085c*/ 	.word	0x00000030
        /*0860*/ 	.short	0x0100
        /*0862*/ 	.byte	0x0e
	.zero		1


	//   ....[7]....
        /*0864*/ 	.word	0x000008d0
        /*0868*/ 	.word	0x000000ff
        /*086c*/ 	.word	0x00000038
        /*0870*/ 	.short	0x0100
        /*0872*/ 	.byte	0x0e
	.zero		1


	//   ....[8]....
        /*0874*/ 	.word	0x000008e0
        /*0878*/ 	.word	0x000000ff
        /*087c*/ 	.word	0x00000040
        /*0880*/ 	.short	0x0100
        /*0882*/ 	.byte	0x0e
	.zero		1


	//   ....[9]....
        /*0884*/ 	.word	0x000008f0
        /*0888*/ 	.word	0x000000ff
        /*088c*/ 	.word	0x00000048
        /*0890*/ 	.short	0x0100
        /*0892*/ 	.byte	0x0e
	.zero		1


	//   ....[10]....
        /*0894*/ 	.word	0x00001850
        /*0898*/ 	.word	0x000000ff
        /*089c*/ 	.word	0xfffffff8
        /*08a0*/ 	.short	0x010a
        /*08a2*/ 	.byte	0x0d
	.zero		1


	//   ....[11]....
        /*08a4*/ 	.word	0x00002120
        /*08a8*/ 	.word	0x000000ff
        /*08ac*/ 	.word	0x00000000
        /*08b0*/ 	.short	0x010a
        /*08b2*/ 	.byte	0x14
	.zero		1


	//   ....[12]....
        /*08b4*/ 	.word	0x00002180
        /*08b8*/ 	.word	0x000000ff
        /*08bc*/ 	.word	0x00000000
        /*08c0*/ 	.short	0x010a
        /*08c2*/ 	.byte	0x14
	.zero		1


	//   ....[13]....
        /*08c4*/ 	.word	0x00004fd0
        /*08c8*/ 	.word	0x000000ff
        /*08cc*/ 	.word	0x00000000
        /*08d0*/ 	.short	0x010a
        /*08d2*/ 	.byte	0x15
	.zero		1


	//   ....[14]....
        /*08d4*/ 	.word	0x00005010
        /*08d8*/ 	.word	0x000000ff
        /*08dc*/ 	.word	0x00000000
        /*08e0*/ 	.short	0x010a
        /*08e2*/ 	.byte	0x15
	.zero		1


	//   ....[15]....
        /*08e4*/ 	.word	0x00007c50
        /*08e8*/ 	.word	0x000000e5
        /*08ec*/ 	.word	0x00000000
        /*08f0*/ 	.short	0x0101
        /*08f2*/ 	.byte	0x3f
	.zero		1


	//   ....[16]....
        /*08f4*/ 	.word	0x00008870
        /*08f8*/ 	.word	0x000000e5
        /*08fc*/ 	.word	0x00000000
        /*0900*/ 	.short	0x0101
        /*0902*/ 	.byte	0x11
	.zero		1


	//   ....[17]....
        /*0904*/ 	.word	0x000089f0
        /*0908*/ 	.word	0x00000018
        /*090c*/ 	.word	0x00000000
        /*0910*/ 	.short	0x0101
        /*0912*/ 	.byte	0x3f
	.zero		1


	//   ....[18]....
        /*0914*/ 	.word	0x00008ab0
        /*0918*/ 	.word	0x000000ff
        /*091c*/ 	.word	0x00000008
        /*0920*/ 	.short	0x010a
        /*0922*/ 	.byte	0x0d
	.zero		1


	//   ....[19]....
        /*0924*/ 	.word	0x00011990
        /*0928*/ 	.word	0x00000000
        /*092c*/ 	.word	0x00000000
        /*0930*/ 	.short	0x0101
        /*0932*/ 	.byte	0x11
	.zero		1


	//   ....[20]....
        /*0934*/ 	.word	0x00012410
        /*0938*/ 	.word	0x0000000b
        /*093c*/ 	.word	0x00000010
        /*0940*/ 	.short	0x010a
        /*0942*/ 	.byte	0x3f
	.zero		1


	//   ....[21]....
        /*0944*/ 	.word	0x000128b0
        /*0948*/ 	.word	0x00000003
        /*094c*/ 	.word	0x00000058
        /*0950*/ 	.short	0x0101
        /*0952*/ 	.byte	0x3f
	.zero		1


	//   ....[22]....
        /*0954*/ 	.word	0x000130d0
        /*0958*/ 	.word	0x00000005
        /*095c*/ 	.word	0x00000000
        /*0960*/ 	.short	0x010a
        /*0962*/ 	.byte	0x3f
	.zero		1


	//   ....[23]....
        /*0964*/ 	.word	0x00013150
        /*0968*/ 	.word	0x00000003
        /*096c*/ 	.word	0x00000000
        /*0970*/ 	.short	0x010a
        /*0972*/ 	.byte	0x3f
	.zero		1


	//   ....[24]....
        /*0974*/ 	.word	0x000131c0
        /*0978*/ 	.word	0x00000003
        /*097c*/ 	.word	0xfffffff8
        /*0980*/ 	.short	0x010a
        /*0982*/ 	.byte	0x3f
	.zero		1


	//   ....[25]....
        /*0984*/ 	.word	0x00013220
        /*0988*/ 	.word	0x00000003
        /*098c*/ 	.word	0x00000000
        /*0990*/ 	.short	0x010a
        /*0992*/ 	.byte	0x3f
	.zero		1


	//   ....[26]....
        /*0994*/ 	.word	0x00013290
        /*0998*/ 	.word	0x00000000
        /*099c*/ 	.word	0x00000000
        /*09a0*/ 	.short	0x010a
        /*09a2*/ 	.byte	0x3f
	.zero		1


	//   ....[27]....
        /*09a4*/ 	.word	0x00013300
        /*09a8*/ 	.word	0x00000019
        /*09ac*/ 	.word	0x00000008
        /*09b0*/ 	.short	0x010a
        /*09b2*/ 	.byte	0x3f
	.zero		1


	//   ....[28]....
        /*09b4*/ 	.word	0x000133d0
        /*09b8*/ 	.word	0x0000000b
        /*09bc*/ 	.word	0x00000010
        /*09c0*/ 	.short	0x010a
        /*09c2*/ 	.byte	0x3f
	.zero		1


	//   ....[29]....
        /*09c4*/ 	.word	0x000134b0
        /*09c8*/ 	.word	0x00000005
        /*09cc*/ 	.word	0x00000000
        /*09d0*/ 	.short	0x010a
        /*09d2*/ 	.byte	0x3f
	.zero		1


	//----- nvinfo : EIATTR_NUM_MBARRIERS
	.align		4
.L_30:
        /*09d4*/ 	.byte	0x03, 0x38
        /*09d6*/ 	.short	0x000a


	//----- nvinfo : EIATTR_EXIT_INSTR_OFFSETS
	.align		4
        /*09d8*/ 	.byte	0x04, 0x1c
        /*09da*/ 	.short	(.L_32 - .L_31)


	//   ....[0]....
.L_31:
        /*09dc*/ 	.word	0x00001510


	//   ....[1]....
        /*09e0*/ 	.word	0x00001570


	//   ....[2]....
        /*09e4*/ 	.word	0x000120f0


	//   ....[3]....
        /*09e8*/ 	.word	0x00012120


	//   ....[4]....
        /*09ec*/ 	.word	0x000131a0


	//----- nvinfo : EIATTR_MAX_THREADS
	.align		4
.L_32:
        /*09f0*/ 	.byte	0x04, 0x05
        /*09f2*/ 	.short	(.L_34 - .L_33)
.L_33:
        /*09f4*/ 	.word	0x00000180
        /*09f8*/ 	.word	0x00000001
        /*09fc*/ 	.word	0x00000001


	//----- nvinfo : EIATTR_CRS_STACK_SIZE
	.align		4
.L_34:
        /*0a00*/ 	.byte	0x04, 0x1e
        /*0a02*/ 	.short	(.L_36 - .L_35)
.L_35:
        /*0a04*/ 	.word	0x00000000


	//----- nvinfo : EIATTR_CBANK_PARAM_SIZE
	.align		4
.L_36:
        /*0a08*/ 	.byte	0x03, 0x19
        /*0a0a*/ 	.short	0x0470


	//----- nvinfo : EIATTR_PARAM_CBANK
	.align		4
        /*0a0c*/ 	.byte	0x04, 0x0a
        /*0a0e*/ 	.short	(.L_38 - .L_37)
	.align		4
.L_37:
        /*0a10*/ 	.word	index@(.nv.constant0._ZN7cutlass13device_kernelINS_4gemm6kernel13GemmUniversalIN4cute5tupleIJiiiiEEENS1_10collective13CollectiveMmaINS1_37MainloopSm90TmaGmmaWarpSpecializedFP8ILi2ENS5_IJNS4_1CILi2EEENSA_ILi1EEESC_EEENS1_32KernelTmaWarpSpecializedPingpongEEENS5_IJNSA_ILi64EEENSA_ILi240EEENSA_ILi256EEEEEENS_12float_e4m3_tENS5_IJlSC_lEEESK_SL_NS4_8TiledMMAINS4_8MMA_AtomIJNS4_4SM904GMMA30MMA_64x16x32_F32E4M3E4M3_SS_TNILNSP_7ScaleInE1ELSR_1EEEEEENS4_6LayoutINS5_IJSC_SC_SC_EEENS5_IJNSA_ILi0EEESW_SW_EEEEENS5_IJNS4_10UnderscoreESZ_SZ_EEEEENS4_13SM90_TMA_LOADENS4_14ComposedLayoutINS4_7SwizzleILi3ELi4ELi3EEENS4_18smem_ptr_flag_bitsILi8EEENSU_INS5_IJNSA_ILi8EEENSA_ILi128EEEEEENS5_IJS19_SC_EEEEEEEvNS4_8identityENS4_23SM90_TMA_LOAD_MULTICASTES1D_vS1E_EENS_8epilogue10collective6detail29Sm90TmaWarpSpecializedAdapterINS1I_15DefaultEpilogueISK_SL_SL_NS1H_6thread17LinearCombinationISK_Li1EffLNS1M_9ScaleType4KindE0ELNS_15FloatRoundStyleE2ESK_EENS1_15EpilogueDefaultEEEEEvvEEEEvNT_6ParamsE)
        /*0a14*/ 	.short	0x0210
        /*0a16*/ 	.short	0x0470


	//----- nvinfo : EIATTR_SW_WAR
	.align		4
.L_38:
        /*0a18*/ 	.byte	0x04, 0x36
        /*0a1a*/ 	.short	(.L_40 - .L_39)
.L_39:
        /*0a1c*/ 	.word	0x00000008
.L_40:


//--------------------- .nv.callgraph             --------------------------
	.section	.nv.callgraph,"",@"SHT_CUDA_CALLGRAPH"
	.align	4
	.sectionentsize	8
	.align		4
        /*0000*/ 	.word	0x00000000
	.align		4
        /*0004*/ 	.word	0xffffffff
	.align		4
        /*0008*/ 	.word	0x00000000
	.align		4
        /*000c*/ 	.word	0xfffffffe
	.align		4
        /*0010*/ 	.word	0x00000000
	.align		4
        /*0014*/ 	.word	0xfffffffd
	.align		4
        /*0018*/ 	.word	0x00000000
	.align		4
        /*001c*/ 	.word	0xfffffffc


//--------------------- .nv.constant4             --------------------------
	.section	.nv.constant4,"a",@progbits
	.align	8
	.align		8
.nv.constant4:
        /*0000*/ 	.dword	_ZN39_INTERNAL_a8a29857_4_k_cu_934200be_42614cuda3std3__45__cpo5beginE
	.align		8
        /*0008*/ 	.dword	_ZN39_INTERNAL_a8a29857_4_k_cu_934200be_42614cuda3std3__45__cpo3endE
	.align		8
        /*0010*/ 	.dword	_ZN39_INTERNAL_a8a29857_4_k_cu_934200be_42614cuda3std3__45__cpo6cbeginE
	.align		8
        /*0018*/ 	.dword	_ZN39_INTERNAL_a8a29857_4_k_cu_934200be_42614cuda3std3__45__cpo4cendE
	.align		8
        /*0020*/ 	.dword	_ZN39_INTERNAL_a8a29857_4_k_cu_934200be_42614cuda3std3__441_GLOBAL__N__a8a29857_4_k_cu_934200be_42616ignoreE
	.align		8
        /*0028*/ 	.dword	_ZN39_INTERNAL_a8a29857_4_k_cu_934200be_42614cuda3std3__419piecewise_constructE
	.align		8
        /*0030*/ 	.dword	_ZN39_INTERNAL_a8a29857_4_k_cu_934200be_42614cuda3std3__48in_placeE
	.align		8
        /*0038*/ 	.dword	_ZN39_INTERNAL_a8a29857_4_k_cu_934200be_42614cuda3std6ranges3__45__cpo4swapE
	.align		8
        /*0040*/ 	.dword	_ZN39_INTERNAL_a8a29857_4_k_cu_934200be_42614cuda3std6ranges3__45__cpo9iter_moveE
	.align		8
        /*0048*/ 	.dword	_ZN39_INTERNAL_a8a29857_4_k_cu_934200be_42614cute7productE
	.align		8
        /*0050*/ 	.dword	_ZN39_INTERNAL_a8a29857_4_k_cu_934200be_42614cute1_E


//--------------------- .text._ZN7cutlass13device_kernelINS_4gemm6kernel13GemmUniversalIN4cute5tupleIJiiiiEEENS1_10collective13CollectiveMmaINS1_37MainloopSm90TmaGmmaWarpSpecializedFP8ILi2ENS5_IJNS4_1CILi2EEENSA_ILi1EEESC_EEENS1_32KernelTmaWarpSpecializedPingpongEEENS5_IJNSA_ILi64EEENSA_ILi240EEENSA_ILi256EEEEEENS_12float_e4m3_tENS5_IJlSC_lEEESK_SL_NS4_8TiledMMAINS4_8MMA_AtomIJNS4_4SM904GMMA30MMA_64x16x32_F32E4M3E4M3_SS_TNILNSP_7ScaleInE1ELSR_1EEEEEENS4_6LayoutINS5_IJSC_SC_SC_EEENS5_IJNSA_ILi0EEESW_SW_EEEEENS5_IJNS4_10UnderscoreESZ_SZ_EEEEENS4_13SM90_TMA_LOADENS4_14ComposedLayoutINS4_7SwizzleILi3ELi4ELi3EEENS4_18smem_ptr_flag_bitsILi8EEENSU_INS5_IJNSA_ILi8EEENSA_ILi128EEEEEENS5_IJS19_SC_EEEEEEEvNS4_8identityENS4_23SM90_TMA_LOAD_MULTICASTES1D_vS1E_EENS_8epilogue10collective6detail29Sm90TmaWarpSpecializedAdapterINS1I_15DefaultEpilogueISK_SL_SL_NS1H_6thread17LinearCombinationISK_Li1EffLNS1M_9ScaleType4KindE0ELNS_15FloatRoundStyleE2ESK_EENS1_15EpilogueDefaultEEEEEvvEEEEvNT_6ParamsE --------------------------
	.section	.text._ZN7cutlass13device_kernelINS_4gemm6kernel13GemmUniversalIN4cute5tupleIJiiiiEEENS1_10collective13CollectiveMmaINS1_37MainloopSm90TmaGmmaWarpSpecializedFP8ILi2ENS5_IJNS4_1CILi2EEENSA_ILi1EEESC_EEENS1_32KernelTmaWarpSpecializedPingpongEEENS5_IJNSA_ILi64EEENSA_ILi240EEENSA_ILi256EEEEEENS_12float_e4m3_tENS5_IJlSC_lEEESK_SL_NS4_8TiledMMAINS4_8MMA_AtomIJNS4_4SM904GMMA30MMA_64x16x32_F32E4M3E4M3_SS_TNILNSP_7ScaleInE1ELSR_1EEEEEENS4_6LayoutINS5_IJSC_SC_SC_EEENS5_IJNSA_ILi0EEESW_SW_EEEEENS5_IJNS4_10UnderscoreESZ_SZ_EEEEENS4_13SM90_TMA_LOADENS4_14ComposedLayoutINS4_7SwizzleILi3ELi4ELi3EEENS4_18smem_ptr_flag_bitsILi8EEENSU_INS5_IJNSA_ILi8EEENSA_ILi128EEEEEENS5_IJS19_SC_EEEEEEEvNS4_8identityENS4_23SM90_TMA_LOAD_MULTICASTES1D_vS1E_EENS_8epilogue10collective6detail29Sm90TmaWarpSpecializedAdapterINS1I_15DefaultEpilogueISK_SL_SL_NS1H_6thread17LinearCombinationISK_Li1EffLNS1M_9ScaleType4KindE0ELNS_15FloatRoundStyleE2ESK_EENS1_15EpilogueDefaultEEEEEvvEEEEvNT_6ParamsE,"ax",@progbits
	.align	128
.text._ZN7cutlass13device_kernelINS_4gemm6kernel13GemmUniversalIN4cute5tupleIJiiiiEEENS1_10collective13CollectiveMmaINS1_37MainloopSm90TmaGmmaWarpSpecializedFP8ILi2ENS5_IJNS4_1CILi2EEENSA_ILi1EEESC_EEENS1_32KernelTmaWarpSpecializedPingpongEEENS5_IJNSA_ILi64EEENSA_ILi240EEENSA_ILi256EEEEEENS_12float_e4m3_tENS5_IJlSC_lEEESK_SL_NS4_8TiledMMAINS4_8MMA_AtomIJNS4_4SM904GMMA30MMA_64x16x32_F32E4M3E4M3_SS_TNILNSP_7ScaleInE1ELSR_1EEEEEENS4_6LayoutINS5_IJSC_SC_SC_EEENS5_IJNSA_ILi0EEESW_SW_EEEEENS5_IJNS4_10UnderscoreESZ_SZ_EEEEENS4_13SM90_TMA_LOADENS4_14ComposedLayoutINS4_7SwizzleILi3ELi4ELi3EEENS4_18smem_ptr_flag_bitsILi8EEENSU_INS5_IJNSA_ILi8EEENSA_ILi128EEEEEENS5_IJS19_SC_EEEEEEEvNS4_8identityENS4_23SM90_TMA_LOAD_MULTICASTES1D_vS1E_EENS_8epilogue10collective6detail29Sm90TmaWarpSpecializedAdapterINS1I_15DefaultEpilogueISK_SL_SL_NS1H_6thread17LinearCombinationISK_Li1EffLNS1M_9ScaleType4KindE0ELNS_15FloatRoundStyleE2ESK_EENS1_15EpilogueDefaultEEEEEvvEEEEvNT_6ParamsE:
        .type           _ZN7cutlass13device_kernelINS_4gemm6kernel13GemmUniversalIN4cute5tupleIJiiiiEEENS1_10collective13CollectiveMmaINS1_37MainloopSm90TmaGmmaWarpSpecializedFP8ILi2ENS5_IJNS4_1CILi2EEENSA_ILi1EEESC_EEENS1_32KernelTmaWarpSpecializedPingpongEEENS5_IJNSA_ILi64EEENSA_ILi240EEENSA_ILi256EEEEEENS_12float_e4m3_tENS5_IJlSC_lEEESK_SL_NS4_8TiledMMAINS4_8MMA_AtomIJNS4_4SM904GMMA30MMA_64x16x32_F32E4M3E4M3_SS_TNILNSP_7ScaleInE1ELSR_1EEEEEENS4_6LayoutINS5_IJSC_SC_SC_EEENS5_IJNSA_ILi0EEESW_SW_EEEEENS5_IJNS4_10UnderscoreESZ_SZ_EEEEENS4_13SM90_TMA_LOADENS4_14ComposedLayoutINS4_7SwizzleILi3ELi4ELi3EEENS4_18smem_ptr_flag_bitsILi8EEENSU_INS5_IJNSA_ILi8EEENSA_ILi128EEEEEENS5_IJS19_SC_EEEEEEEvNS4_8identityENS4_23SM90_TMA_LOAD_MULTICASTES1D_vS1E_EENS_8epilogue10collective6detail29Sm90TmaWarpSpecializedAdapterINS1I_15DefaultEpilogueISK_SL_SL_NS1H_6thread17LinearCombinationISK_Li1EffLNS1M_9ScaleType4KindE0ELNS_15FloatRoundStyleE2ESK_EENS1_15EpilogueDefaultEEEEEvvEEEEvNT_6ParamsE,@function
        .size           _ZN7cutlass13device_kernelINS_4gemm6kernel13GemmUniversalIN4cute5tupleIJiiiiEEENS1_10collective13CollectiveMmaINS1_37MainloopSm90TmaGmmaWarpSpecializedFP8ILi2ENS5_IJNS4_1CILi2EEENSA_ILi1EEESC_EEENS1_32KernelTmaWarpSpecializedPingpongEEENS5_IJNSA_ILi64EEENSA_ILi240EEENSA_ILi256EEEEEENS_12float_e4m3_tENS5_IJlSC_lEEESK_SL_NS4_8TiledMMAINS4_8MMA_AtomIJNS4_4SM904GMMA30MMA_64x16x32_F32E4M3E4M3_SS_TNILNSP_7ScaleInE1ELSR_1EEEEEENS4_6LayoutINS5_IJSC_SC_SC_EEENS5_IJNSA_ILi0EEESW_SW_EEEEENS5_IJNS4_10UnderscoreESZ_SZ_EEEEENS4_13SM90_TMA_LOADENS4_14ComposedLayoutINS4_7SwizzleILi3ELi4ELi3EEENS4_18smem_ptr_flag_bitsILi8EEENSU_INS5_IJNSA_ILi8EEENSA_ILi128EEEEEENS5_IJS19_SC_EEEEEEEvNS4_8identityENS4_23SM90_TMA_LOAD_MULTICASTES1D_vS1E_EENS_8epilogue10collective6detail29Sm90TmaWarpSpecializedAdapterINS1I_15DefaultEpilogueISK_SL_SL_NS1H_6thread17LinearCombinationISK_Li1EffLNS1M_9ScaleType4KindE0ELNS_15FloatRoundStyleE2ESK_EENS1_15EpilogueDefaultEEEEEvvEEEEvNT_6ParamsE,(.L_x_315 - _ZN7cutlass13device_kernelINS_4gemm6kernel13GemmUniversalIN4cute5tupleIJiiiiEEENS1_10collective13CollectiveMmaINS1_37MainloopSm90TmaGmmaWarpSpecializedFP8ILi2ENS5_IJNS4_1CILi2EEENSA_ILi1EEESC_EEENS1_32KernelTmaWarpSpecializedPingpongEEENS5_IJNSA_ILi64EEENSA_ILi240EEENSA_ILi256EEEEEENS_12float_e4m3_tENS5_IJlSC_lEEESK_SL_NS4_8TiledMMAINS4_8MMA_AtomIJNS4_4SM904GMMA30MMA_64x16x32_F32E4M3E4M3_SS_TNILNSP_7ScaleInE1ELSR_1EEEEEENS4_6LayoutINS5_IJSC_SC_SC_EEENS5_IJNSA_ILi0EEESW_SW_EEEEENS5_IJNS4_10UnderscoreESZ_SZ_EEEEENS4_13SM90_TMA_LOADENS4_14ComposedLayoutINS4_7SwizzleILi3ELi4ELi3EEENS4_18smem_ptr_flag_bitsILi8EEENSU_INS5_IJNSA_ILi8EEENSA_ILi128EEEEEENS5_IJS19_SC_EEEEEEEvNS4_8identityENS4_23SM90_TMA_LOAD_MULTICASTES1D_vS1E_EENS_8epilogue10collective6detail29Sm90TmaWarpSpecializedAdapterINS1I_15DefaultEpilogueISK_SL_SL_NS1H_6thread17LinearCombinationISK_Li1EffLNS1M_9ScaleType4KindE0ELNS_15FloatRoundStyleE2ESK_EENS1_15EpilogueDefaultEEEEEvvEEEEvNT_6ParamsE)
        .other          _ZN7cutlass13device_kernelINS_4gemm6kernel13GemmUniversalIN4cute5tupleIJiiiiEEENS1_10collective13CollectiveMmaINS1_37MainloopSm90TmaGmmaWarpSpecializedFP8ILi2ENS5_IJNS4_1CILi2EEENSA_ILi1EEESC_EEENS1_32KernelTmaWarpSpecializedPingpongEEENS5_IJNSA_ILi64EEENSA_ILi240EEENSA_ILi256EEEEEENS_12float_e4m3_tENS5_IJlSC_lEEESK_SL_NS4_8TiledMMAINS4_8MMA_AtomIJNS4_4SM904GMMA30MMA_64x16x32_F32E4M3E4M3_SS_TNILNSP_7ScaleInE1ELSR_1EEEEEENS4_6LayoutINS5_IJSC_SC_SC_EEENS5_IJNSA_ILi0EEESW_SW_EEEEENS5_IJNS4_10UnderscoreESZ_SZ_EEEEENS4_13SM90_TMA_LOADENS4_14ComposedLayoutINS4_7SwizzleILi3ELi4ELi3EEENS4_18smem_ptr_flag_bitsILi8EEENSU_INS5_IJNSA_ILi8EEENSA_ILi128EEEEEENS5_IJS19_SC_EEEEEEEvNS4_8identityENS4_23SM90_TMA_LOAD_MULTICASTES1D_vS1E_EENS_8epilogue10collective6detail29Sm90TmaWarpSpecializedAdapterINS1I_15DefaultEpilogueISK_SL_SL_NS1H_6thread17LinearCombinationISK_Li1EffLNS1M_9ScaleType4KindE0ELNS_15FloatRoundStyleE2ESK_EENS1_15EpilogueDefaultEEEEEvvEEEEvNT_6ParamsE,@"STO_CUDA_ENTRY STV_DEFAULT"
_ZN7cutlass13device_kernelINS_4gemm6kernel13GemmUniversalIN4cute5tupleIJiiiiEEENS1_10collective13CollectiveMmaINS1_37MainloopSm90TmaGmmaWarpSpecializedFP8ILi2ENS5_IJNS4_1CILi2EEENSA_ILi1EEESC_EEENS1_32KernelTmaWarpSpecializedPingpongEEENS5_IJNSA_ILi64EEENSA_ILi240EEENSA_ILi256EEEEEENS_12float_e4m3_tENS5_IJlSC_lEEESK_SL_NS4_8TiledMMAINS4_8MMA_AtomIJNS4_4SM904GMMA30MMA_64x16x32_F32E4M3E4M3_SS_TNILNSP_7ScaleInE1ELSR_1EEEEEENS4_6LayoutINS5_IJSC_SC_SC_EEENS5_IJNSA_ILi0EEESW_SW_EEEEENS5_IJNS4_10UnderscoreESZ_SZ_EEEEENS4_13SM90_TMA_LOADENS4_14ComposedLayoutINS4_7SwizzleILi3ELi4ELi3EEENS4_18smem_ptr_flag_bitsILi8EEENSU_INS5_IJNSA_ILi8EEENSA_ILi128EEEEEENS5_IJS19_SC_EEEEEEEvNS4_8identityENS4_23SM90_TMA_LOAD_MULTICASTES1D_vS1E_EENS_8epilogue10collective6detail29Sm90TmaWarpSpecializedAdapterINS1I_15DefaultEpilogueISK_SL_SL_NS1H_6thread17LinearCombinationISK_Li1EffLNS1M_9ScaleType4KindE0ELNS_15FloatRoundStyleE2ESK_EENS1_15EpilogueDefaultEEEEEvvEEEEvNT_6ParamsE:
[----:B------:R-:W0:Y:S02]  /*0000*/  LDC R1, c[0x0][0x28] ;  /* 0x00000a00ff017b82 */ /* 0x000e240000000800 */
[----:B0-----:R-:W-:Y:S01]  /*0010*/  VIADD R1, R1, 0xffffff70 ;  /* 0xffffff7001017836 */ /* 0x001fe20000000000 */
[----:B------:R-:W0:Y:S01]  /*0020*/  S2R R0, SR_TID.X ;  /* 0x0000000000007919 */ /* 0x000e220000002100 */
[----:B------:R-:W-:Y:S01]  /*0030*/  ELECT P0, URZ, PT ;  /* 0x00000000003f782f */ /* 0x000fe20003800000 */
[----:B------:R-:W-:Y:S01]  /*0040*/  BSSY B0, `(.L_x_0) ;  /* 0x0000014000007945 */ /* 0x000fe20003800000 */
[--C-:B0-----:R-:W-:Y:S02]  /*0050*/  SHF.R.U32.HI R3, RZ, 0x5, R0.reuse ;  /* 0x00000005ff037819 */ /* 0x101fe40000011600 */
[----:B------:R-:W-:-:S03]  /*0060*/  SHF.R.U32.HI R4, RZ, 0x7, R0 ;  /* 0x00000007ff047819 */ /* 0x000fc60000011600 */
[----:B------:R-:W0:Y:S02]  /*0070*/  SHFL.IDX PT, R2, R3, RZ, 0x1f ;  /* 0x00001fff03027589 */ /* 0x000e2400000e0000 */
[----:B0-----:R-:W-:Y:S02]  /*0080*/  R2UR UR8, R2 ;  /* 0x00000000020872ca */ /* 0x001fe400000e0000 */
[----:B------:R0:W1:Y:S11]  /*0090*/  SHFL.IDX PT, R2, R4, RZ, 0x1f ;  /* 0x00001fff04027589 */ /* 0x00007600000e0000 */
[----:B------:R-:W-:-:S02]  /*00a0*/  USHF.R.S32.HI UR4, URZ, 0x1f, UR8 ;  /* 0x0000001f3f047899 */ /* 0x000fc40008011408 */
[----:B------:R-:W-:Y:S02]  /*00b0*/  ISETP.NE.OR P0, PT, RZ, UR8, !P0 ;  /* 0x00000008ff007c0c */ /* 0x000fe4000c705670 */
[----:B------:R-:W-:-:S04]  /*00c0*/  ULEA.HI UR4, UR4, UR8, URZ, 0x2 ;  /* 0x0000000804047291 */ /* 0x000fc8000f8f103f */
[----:B------:R-:W-:-:S04]  /*00d0*/  ULOP3.LUT UR4, UR4, 0xfffffffc, URZ, 0xc0, !UPT ;  /* 0xfffffffc04047892 */ /* 0x000fc8000f8ec03f */
[----:B------:R-:W-:-:S03]  /*00e0*/  UIADD3 UR8, UR8, -UR4, URZ ;  /* 0x8000000408087290 */ /* 0x000fc6000fffe03f */
[----:B01----:R-:W-:Y:S09]  /*00f0*/  @P0 BRA `(.L_x_1) ;  /* 0x0000000000200947 */ /* 0x003ff20003800000 */
[----:B------:R-:W-:Y:S02]  /*0100*/  ULDC.64 UR4, c[0x0][0x198] ;  /* 0x0000660000047ab9 */ /* 0x000fe40000000a00 */
[----:B------:R-:W-:Y:S02]  /*0110*/  UIADD3 UR6, UP0, UR4, 0xf0, URZ ;  /* 0x000000f004067890 */ /* 0x000fe4000ff1e03f */
[----:B------:R-:W-:Y:S02]  /*0120*/  UIADD3 UR4, UP1, UR4, 0x1f0, URZ ;  /* 0x000001f004047890 */ /* 0x000fe4000ff3e03f */
[----:B------:R-:W-:Y:S02]  /*0130*/  UIADD3.X UR7, URZ, UR5, URZ, UP0, !UPT ;  /* 0x000000053f077290 */ /* 0x000fe400087fe43f */
[----:B------:R-:W-:-:S07]  /*0140*/  UIADD3.X UR5, URZ, UR5, URZ, UP1, !UPT ;  /* 0x000000053f057290 */ /* 0x000fce0008ffe43f */
[----:B------:R0:W-:Y:S02]  /*0150*/  UTMACCTL.PF [UR6] ;  /* 0x00000000060079b9 */ /* 0x0001e40008040000 */
[----:B------:R0:W-:Y:S02]  /*0160*/  UTMACCTL.PF [UR4] ;  /* 0x00000000040079b9 */ /* 0x0001e40008040000 */
[----:B0-----:R-:W-:Y:S01]  /*0170*/  NOP ;  /* 0x0000000000007918 */ /* 0x001fe20000000000 */
.L_x_1:
[----:B------:R-:W-:Y:S05]  /*0180*/  BSYNC B0 ;  /* 0x0000000000007941 */ /* 0x000fea0003800000 */
.L_x_0:
[----:B------:R-:W0:Y:S01]  /*0190*/  SHFL.IDX PT, R6, R3, RZ, 0x1f ;  /* 0x00001fff03067589 */ /* 0x000e2200000e0000 */
[----:B------:R-:W-:Y:S01]  /*01a0*/  R2UR UR21, R2 ;  /* 0x00000000021572ca */ /* 0x000fe200000e0000 */
[----:B------:R-:W-:-:S04]  /*01b0*/  UISETP.NE.AND UP0, UPT, UR8, 0x3, UPT ;  /* 0x000000030800788c */ /* 0x000fc8000bf05270 */
[----:B------:R-:W-:-:S08]  /*01c0*/  UISETP.EQ.OR UP0, UPT, UR8, URZ, !UP0 ;  /* 0x0000003f0800728c */ /* 0x000fd0000c702670 */
[----:B------:R-:W-:Y:S02]  /*01d0*/  UIADD3 UR22, UR21, -0x1, URZ ;  /* 0xffffffff15167890 */ /* 0x000fe4000fffe03f */
[----:B------:R-:W-:Y:S02]  /*01e0*/  UISETP.EQ.AND UP0, UPT, UR21, URZ, UP0 ;  /* 0x0000003f1500728c */ /* 0x000fe40008702270 */
[----:B------:R-:W-:Y:S02]  /*01f0*/  UISETP.GE.U32.AND UP1, UPT, UR22, 0x2, UPT ;  /* 0x000000021600788c */ /* 0x000fe4000bf26070 */
[----:B------:R-:W-:Y:S01]  /*0200*/  USEL UR5, URZ, 0x1, !UP0 ;  /* 0x000000013f057887 */ /* 0x000fe2000c000000 */
[----:B0-----:R-:W-:-:S03]  /*0210*/  ISETP.NE.AND P0, PT, R6, RZ, PT ;  /* 0x000000ff0600720c */ /* 0x001fc60003f05270 */
[----:B------:R-:W-:-:S10]  /*0220*/  USEL UR5, UR5, 0x2, UP1 ;  /* 0x0000000205057887 */ /* 0x000fd40008800000 */
[----:B------:R-:W-:Y:S05]  /*0230*/  @P0 BRA `(.L_x_2) ;  /* 0x0000000000480947 */ /* 0x000fea0003800000 */
[----:B------:R-:W0:Y:S01]  /*0240*/  S2UR UR6, SR_CgaCtaId ;  /* 0x00000000000679c3 */ /* 0x000e220000008800 */
[----:B------:R-:W-:Y:S01]  /*0250*/  UMOV UR4, 0x400 ;  /* 0x0000040000047882 */ /* 0x000fe20000000000 */
[----:B------:R-:W-:Y:S01]  /*0260*/  UMOV UR7, 0x1 ;  /* 0x0000000100077882 */ /* 0x000fe20000000000 */
[----:B------:R-:W-:Y:S01]  /*0270*/  UMOV UR10, 0x2 ;  /* 0x00000002000a7882 */ /* 0x000fe20000000000 */
[----:B------:R-:W-:Y:S01]  /*0280*/  ELECT P0, URZ, PT ;  /* 0x00000000003f782f */ /* 0x000fe20003800000 */
[----:B------:R-:W-:-:S04]  /*0290*/  UIADD3 UR10, -UR10, 0x100000, URZ ;  /* 0x001000000a0a7890 */ /* 0x000fc8000fffe13f */
[----:B------:R-:W-:Y:S02]  /*02a0*/  USHF.L.U32 UR11, UR10, 0xb, URZ ;  /* 0x0000000b0a0b7899 */ /* 0x000fe4000800063f */
[----:B------:R-:W-:Y:S02]  /*02b0*/  USHF.L.U32 UR10, UR10, 0x1, URZ ;  /* 0x000000010a0a7899 */ /* 0x000fe4000800063f */
[----:B0-----:R-:W-:Y:S02]  /*02c0*/  ULEA UR4, UR6, UR4, 0x18 ;  /* 0x0000000406047291 */ /* 0x001fe4000f8ec03f */
[----:B------:R-:W-:-:S04]  /*02d0*/  UIADD3 UR6, -UR7, 0x100000, URZ ;  /* 0x0010000007067890 */ /* 0x000fc8000fffe13f */
[----:B------:R-:W-:Y:S02]  /*02e0*/  USHF.L.U32 UR7, UR6, 0xb, URZ ;  /* 0x0000000b06077899 */ /* 0x000fe4000800063f */
[----:B------:R-:W-:Y:S01]  /*02f0*/  USHF.L.U32 UR6, UR6, 0x1, URZ ;  /* 0x0000000106067899 */ /* 0x000fe2000800063f */
[----:B------:R-:W0:Y:S11]  /*0300*/  FENCE.VIEW.ASYNC.S ;  /* 0x00000000000073c6 */ /* 0x000e360000000000 */
[----:B0-----:R0:W1:Y:S01]  /*0310*/  SYNCS.EXCH.64 URZ, [UR4], UR6 ;  /* 0x00000006043f75b2 */ /* 0x0010620008000100 */
[----:B------:R0:W2:Y:S01]  /*0320*/  SYNCS.EXCH.64 URZ, [UR4+0x10], UR10 ;  /* 0x0000100a043f75b2 */ /* 0x0000a20008000100 */
[----:B------:R0:W3:Y:S01]  /*0330*/  SYNCS.EXCH.64 URZ, [UR4+0x8], UR6 ;  /* 0x00000806043f75b2 */ /* 0x0000e20008000100 */
[----:B------:R0:W4:Y:S01]  /*0340*/  SYNCS.EXCH.64 URZ, [UR4+0x18], UR10 ;  /* 0x0000180a043f75b2 */ /* 0x0001220008000100 */
[----:B------:R-:W-:Y:S01]  /*0350*/  NOP ;  /* 0x0000000000007918 */ /* 0x000fe20000000000 */
.L_x_2:
[----:B------:R-:W5:Y:S01]  /*0360*/  S2UR UR20, SR_CTAID.X ;  /* 0x00000000001479c3 */ /* 0x000f620000002500 */
[----:B------:R-:W1:Y:S01]  /*0370*/  SHFL.IDX PT, R8, R3, RZ, 0x1f ;  /* 0x00001fff03087589 */ /* 0x000e6200000e0000 */
[----:B------:R-:W-:Y:S01]  /*0380*/  SHF.R.S32.HI R5, RZ, 0x1f, R0 ;  /* 0x0000001fff057819 */ /* 0x000fe20000011400 */
[----:B0-----:R-:W-:Y:S01]  /*0390*/  ULDC UR4, c[0x0][0x150] ;  /* 0x0000540000047ab9 */ /* 0x001fe20000000800 */
[----:B------:R-:W-:Y:S01]  /*03a0*/  ELECT P0, URZ, PT ;  /* 0x00000000003f782f */ /* 0x000fe20003800000 */
[----:B------:R0:W2:Y:S01]  /*03b0*/  SHFL.IDX PT, R9, R3, RZ, 0x1f ;  /* 0x00001fff03097589 */ /* 0x0000a200000e0000 */
[----:B------:R-:W-:Y:S02]  /*03c0*/  LEA.HI R5, R5, R0, RZ, 0x7 ;  /* 0x0000000005057211 */ /* 0x000fe400078f38ff */
[----:B------:R-:W-:Y:S01]  /*03d0*/  ELECT P1, URZ, PT ;  /* 0x00000000003f782f */ /* 0x000fe20003820000 */
[----:B------:R-:W3:Y:S01]  /*03e0*/  S2UR UR10, SR_CTAID.Y ;  /* 0x00000000000a79c3 */ /* 0x000ee20000002600 */
[----:B------:R-:W-:Y:S01]  /*03f0*/  ULDC UR9, c[0x0][0x144] ;  /* 0x0000510000097ab9 */ /* 0x000fe20000000800 */
[----:B------:R-:W-:Y:S01]  /*0400*/  LOP3.LUT R5, R5, 0xffffff80, RZ, 0xc0, !PT ;  /* 0xffffff8005057812 */ /* 0x000fe200078ec0ff */
[----:B------:R-:W-:Y:S01]  /*0410*/  UMOV UR6, 0x20 ;  /* 0x0000002000067882 */ /* 0x000fe20000000000 */
[----:B------:R-:W4:Y:S01]  /*0420*/  SHFL.IDX PT, R4, R4, RZ, 0x1f ;  /* 0x00001fff04047589 */ /* 0x000f2200000e0000 */
[----:B0-----:R-:W-:Y:S01]  /*0430*/  SHF.R.S32.HI R3, RZ, 0x1f, R6 ;  /* 0x0000001fff037819 */ /* 0x001fe20000011406 */
[----:B------:R-:W-:Y:S01]  /*0440*/  UMOV UR13, 0x80 ;  /* 0x00000080000d7882 */ /* 0x000fe20000000000 */
[----:B------:R-:W-:Y:S01]  /*0450*/  IMAD.IADD R2, R0, 0x1, -R5 ;  /* 0x0000000100027824 */ /* 0x000fe200078e0a05 */
[----:B------:R-:W-:Y:S01]  /*0460*/  NOP ;  /* 0x0000000000007918 */ /* 0x000fe20000000000 */
[----:B------:R-:W-:Y:S01]  /*0470*/  LEA.HI R3, R3, R6, RZ, 0x2 ;  /* 0x0000000603037211 */ /* 0x000fe200078f10ff */
[----:B------:R-:W-:Y:S01]  /*0480*/  NOP ;  /* 0x0000000000007918 */ /* 0x000fe20000000000 */
[----:B------:R-:W-:Y:S01]  /*0490*/  ULDC UR23, c[0x0][0x148] ;  /* 0x0000520000177ab9 */ /* 0x000fe20000000800 */
[----:B------:R-:W-:-:S02]  /*04a0*/  SHF.R.S32.HI R7, RZ, 0x1f, R2 ;  /* 0x0000001fff077819 */ /* 0x000fc40000011402 */
[----:B------:R-:W-:Y:S02]  /*04b0*/  LOP3.LUT R3, R3, 0x3ffffffc, RZ, 0xc0, !PT ;  /* 0x3ffffffc03037812 */ /* 0x000fe400078ec0ff */
[----:B-----5:R-:W-:Y:S02]  /*04c0*/  I2FP.F32.U32 R10, UR20 ;  /* 0x00000014000a7c45 */ /* 0x020fe40008201000 */
[----:B------:R-:W-:Y:S01]  /*04d0*/  LEA.HI R5, R7, R2, RZ, 0x3 ;  /* 0x0000000207057211 */ /* 0x000fe200078f18ff */
[----:B------:R-:W-:Y:S01]  /*04e0*/  IMAD.IADD R6, R6, 0x1, -R3 ;  /* 0x0000000106067824 */ /* 0x000fe200078e0a03 */
[----:B-1----:R-:W-:Y:S01]  /*04f0*/  ISETP.NE.OR P0, PT, R8, RZ, !P0 ;  /* 0x000000ff0800720c */ /* 0x002fe20004705670 */
[----:B------:R-:W-:Y:S01]  /*0500*/  FMUL R10, R10, UR4 ;  /* 0x000000040a0a7c20 */ /* 0x000fe20008400000 */
[--C-:B------:R-:W-:Y:S01]  /*0510*/  SHF.R.S32.HI R8, RZ, 0x3, R5.reuse ;  /* 0x00000003ff087819 */ /* 0x100fe20000011405 */
[----:B------:R-:W-:Y:S01]  /*0520*/  ULDC UR4, c[0x0][0x154] ;  /* 0x0000550000047ab9 */ /* 0x000fe20000000800 */
[----:B------:R-:W-:-:S02]  /*0530*/  SHF.R.S32.HI R5, RZ, 0x1f, R5 ;  /* 0x0000001fff057819 */ /* 0x000fc40000011405 */
[----:B--2---:R-:W-:Y:S01]  /*0540*/  ISETP.NE.OR P1, PT, R9, RZ, !P1 ;  /* 0x000000ff0900720c */ /* 0x004fe20004f25670 */
[----:B------:R-:W0:Y:S01]  /*0550*/  F2I.U32.TRUNC.NTZ R10, R10 ;  /* 0x0000000a000a7305 */ /* 0x000e22000020f000 */
[----:B------:R-:W-:Y:S02]  /*0560*/  LEA.HI R5, R5, R8, RZ, 0x2 ;  /* 0x0000000805057211 */ /* 0x000fe400078f10ff */
[----:B---3--:R-:W-:Y:S02]  /*0570*/  I2FP.F32.U32 R9, UR10 ;  /* 0x0000000a00097c45 */ /* 0x008fe40008201000 */
[----:B------:R-:W-:Y:S01]  /*0580*/  LOP3.LUT R5, R5, 0xfffffffc, RZ, 0xc0, !PT ;  /* 0xfffffffc05057812 */ /* 0x000fe200078ec0ff */
[----:B------:R-:W-:Y:S01]  /*0590*/  VOTEU.ALL UP0, P0 ;  /* 0x00000000003f7886 */ /* 0x000fe20000000000 */
[----:B------:R-:W-:Y:S01]  /*05a0*/  ISETP.NE.AND P2, PT, RZ, UR21, PT ;  /* 0x00000015ff007c0c */ /* 0x000fe2000bf45270 */
[----:B------:R-:W-:Y:S02]  /*05b0*/  FMUL R9, R9, UR4 ;  /* 0x0000000409097c20 */ /* 0x000fe40008400000 */
[----:B------:R-:W-:Y:S01]  /*05c0*/  IMAD.IADD R5, R8, 0x1, -R5 ;  /* 0x0000000108057824 */ /* 0x000fe200078e0a05 */
[----:B------:R-:W1:Y:S01]  /*05d0*/  @!UP0 S2UR UR12, SR_CgaCtaId ;  /* 0x00000000000c89c3 */ /* 0x000e620000008800 */
[----:B------:R-:W-:Y:S01]  /*05e0*/  VOTEU.ALL UP1, P1 ;  /* 0x00000000003f7886 */ /* 0x000fe20000820000 */
[----:B------:R-:W-:-:S04]  /*05f0*/  @!UP0 UIADD3 UR6, -UR6, 0x100000, URZ ;  /* 0x0010000006068890 */ /* 0x000fc8000fffe13f */
[----:B------:R-:W-:Y:S02]  /*0600*/  @!UP0 USHF.L.U32 UR7, UR6, 0xb, URZ ;  /* 0x0000000b06078899 */ /* 0x000fe4000800063f */
[----:B------:R-:W-:Y:S01]  /*0610*/  @!UP0 USHF.L.U32 UR6, UR6, 0x1, URZ ;  /* 0x0000000106068899 */ /* 0x000fe2000800063f */
[----:B------:R-:W-:Y:S01]  /*0620*/  IMAD R5, R6, 0x4, R5 ;  /* 0x0000000406057824 */ /* 0x000fe200078e0205 */
[----:B0-----:R-:W-:Y:S01]  /*0630*/  R2UR UR4, R10 ;  /* 0x000000000a0472ca */ /* 0x001fe200000e0000 */
[----:B------:R-:W0:Y:S01]  /*0640*/  F2I.U32.TRUNC.NTZ R9, R9 ;  /* 0x0000000900097305 */ /* 0x000e22000020f000 */
[----:B------:R-:W-:Y:S01]  /*0650*/  @!UP1 UMOV UR14, 0x400 ;  /* 0x00000400000e9882 */ /* 0x000fe20000000000 */
[C---:B------:R-:W-:Y:S01]  /*0660*/  IMAD.SHL.U32 R6, R5.reuse, 0x4, RZ ;  /* 0x0000000405067824 */ /* 0x040fe200078e00ff */
[----:B------:R-:W2:Y:S01]  /*0670*/  @!UP1 S2UR UR15, SR_CgaCtaId ;  /* 0x00000000000f99c3 */ /* 0x000ea20000008800 */
[C---:B------:R-:W-:Y:S01]  /*0680*/  LEA.HI R3, R5.reuse, R5, RZ, 0x1 ;  /* 0x0000000505037211 */ /* 0x040fe200078f08ff */
[----:B------:R-:W-:Y:S01]  /*0690*/  VOTEU.ALL UP2, P1 ;  /* 0x00000000003f7886 */ /* 0x000fe20000840000 */
[----:B------:R-:W-:Y:S01]  /*06a0*/  VOTEU.ALL UP3, P1 ;  /* 0x00000000003f7886 */ /* 0x000fe20000860000 */
[----:B------:R-:W-:Y:S01]  /*06b0*/  LOP3.LUT R11, R5, 0xc, R6, 0x78, !PT ;  /* 0x0000000c050b7812 */ /* 0x000fe200078e7806 */
[----:B------:R-:W-:Y:S01]  /*06c0*/  VOTEU.ALL UP4, P1 ;  /* 0x00000000003f7886 */ /* 0x000fe20000880000 */
[----:B------:R-:W-:Y:S01]  /*06d0*/  LOP3.LUT R8, R3, 0xfffffffe, RZ, 0xc0, !PT ;  /* 0xfffffffe03087812 */ /* 0x000fe200078ec0ff */
[----:B------:R-:W-:-:S02]  /*06e0*/  VOTEU.ALL UP5, P1 ;  /* 0x00000000003f7886 */ /* 0x000fc400008a0000 */
[----:B------:R-:W-:Y:S01]  /*06f0*/  UIADD3 UR4, -UR4, URZ, URZ ;  /* 0x0000003f04047290 */ /* 0x000fe2000fffe13f */
[----:B------:R3:W-:Y:S01]  /*0700*/  STL [R1+0x38], R11 ;  /* 0x0000380b01007387 */ /* 0x0007e20000100800 */
[----:B------:R-:W-:Y:S01]  /*0710*/  IMAD.IADD R8, R5, 0x1, -R8 ;  /* 0x0000000105087824 */ /* 0x000fe200078e0a08 */
[----:B0-----:R-:W-:Y:S01]  /*0720*/  R2UR UR11, R9 ;  /* 0x00000000090b72ca */ /* 0x001fe200000e0000 */
[----:B------:R-:W-:Y:S01]  /*0730*/  UIMAD UR9, UR9, UR4, UR20 ;  /* 0x00000004090972a4 */ /* 0x000fe2000f8e0214 */
[----:B------:R-:W0:Y:S02]  /*0740*/  LDC R5, c[0x0][0x140] ;  /* 0x00005000ff057b82 */ /* 0x000e240000000800 */
[----:B------:R-:W-:Y:S02]  /*0750*/  @!UP0 UMOV UR4, 0x400 ;  /* 0x0000040000048882 */ /* 0x000fe40000000000 */
[----:B-1----:R-:W-:Y:S01]  /*0760*/  @!UP0 ULEA UR4, UR12, UR4, 0x18 ;  /* 0x000000040c048291 */ /* 0x002fe2000f8ec03f */
[----:B------:R-:W-:Y:S01]  /*0770*/  ISETP.NE.AND P3, PT, R8, UR9, PT ;  /* 0x0000000908007c0c */ /* 0x000fe2000bf65270 */
[----:B------:R-:W-:-:S04]  /*0780*/  @!UP1 UIADD3 UR12, -UR13, 0x100000, URZ ;  /* 0x001000000d0c9890 */ /* 0x000fc8000fffe13f */
[----:B------:R-:W-:Y:S02]  /*0790*/  @!UP1 USHF.L.U32 UR13, UR12, 0xb, URZ ;  /* 0x0000000b0c0d9899 */ /* 0x000fe4000800063f */
[----:B------:R-:W-:Y:S01]  /*07a0*/  @!UP1 USHF.L.U32 UR12, UR12, 0x1, URZ ;  /* 0x000000010c0c9899 */ /* 0x000fe2000800063f */
[----:B------:R-:W-:Y:S01]  /*07b0*/  VOTEU.ALL UP0, P0 ;  /* 0x00000000003f7886 */ /* 0x000fe20000000000 */
[----:B--2---:R-:W-:Y:S01]  /*07c0*/  @!UP1 ULEA UR14, UR15, UR14, 0x18 ;  /* 0x0000000e0f0e9291 */ /* 0x004fe2000f8ec03f */
[----:B------:R-:W-:Y:S01]  /*07d0*/  VOTEU.ALL UP1, P0 ;  /* 0x00000000003f7886 */ /* 0x000fe20000020000 */
[----:B------:R-:W-:Y:S01]  /*07e0*/  UIADD3 UR11, -UR11, URZ, URZ ;  /* 0x0000003f0b0b7290 */ /* 0x000fe2000fffe13f */
[----:B------:R-:W-:Y:S01]  /*07f0*/  LOP3.LUT P0, RZ, R2, 0x7, RZ, 0xc0, !PT ;  /* 0x0000000702ff7812 */ /* 0x000fe2000780c0ff */
[----:B------:R-:W1:Y:S02]  /*0800*/  FENCE.VIEW.ASYNC.S ;  /* 0x00000000000073c6 */ /* 0x000e640000000000 */
[----:B-1----:R-:W1:Y:S01]  /*0810*/  @!UP0 SYNCS.EXCH.64 URZ, [UR4+0x50], UR6 ;  /* 0x00005006043f85b2 */ /* 0x002e620008000100 */
[----:B------:R-:W-:-:S02]  /*0820*/  @P3 LEA.HI R3, R11, R11, RZ, 0x1 ;  /* 0x0000000b0b033211 */ /* 0x000fc400078f08ff */
[----:B------:R-:W-:Y:S02]  /*0830*/  ISETP.LT.U32.AND P0, PT, R11, 0x2, !P0 ;  /* 0x000000020b00780c */ /* 0x000fe40004701070 */
[----:B------:R-:W-:Y:S02]  /*0840*/  @P3 SHF.R.S32.HI R3, RZ, 0x1, R3 ;  /* 0x00000001ff033819 */ /* 0x000fe40000011403 */
[----:B0-----:R-:W-:Y:S01]  /*0850*/  ISETP.EQ.U32.AND P1, PT, R5, 0x1, PT ;  /* 0x000000010500780c */ /* 0x001fe20003f22070 */
[----:B------:R0:W2:Y:S01]  /*0860*/  @!UP1 SYNCS.EXCH.64 URZ, [UR4+0x58], UR6 ;  /* 0x00005806043f95b2 */ /* 0x0000a20008000100 */
[----:B------:R-:W-:Y:S01]  /*0870*/  NOP ;  /* 0x0000000000007918 */ /* 0x000fe20000000000 */
[----:B0-----:R-:W-:Y:S01]  /*0880*/  UIMAD UR4, UR23, UR11, UR10 ;  /* 0x0000000b170472a4 */ /* 0x001fe2000f8e020a */
[----:B------:R-:W0:Y:S05]  /*0890*/  @!UP2 SYNCS.EXCH.64 URZ, [UR14+0x30], UR12 ;  /* 0x0000300c0e3fa5b2 */ /* 0x000e2a0008000100 */
[----:B------:R-:W-:Y:S01]  /*08a0*/  @P3 ISETP.NE.AND P4, PT, R3, UR4, PT ;  /* 0x0000000403003c0c */ /* 0x000fe2000bf85270 */
[----:B------:R-:W-:-:S03]  /*08b0*/  IMAD.MOV.U32 R3, RZ, RZ, 0x1 ;  /* 0x00000001ff037424 */ /* 0x000fc600078e00ff */
[----:B------:R-:W-:Y:S01]  /*08c0*/  @P3 SEL R3, RZ, 0x1, P4 ;  /* 0x00000001ff033807 */ /* 0x000fe20002000000 */
[----:B------:R-:W0:Y:S01]  /*08d0*/  @!UP3 SYNCS.EXCH.64 URZ, [UR14+0x38], UR12 ;  /* 0x0000380c0e3fb5b2 */ /* 0x000e220008000100 */
[----:B------:R-:W0:Y:S01]  /*08e0*/  @!UP4 SYNCS.EXCH.64 URZ, [UR14+0x40], UR12 ;  /* 0x0000400c0e3fc5b2 */ /* 0x000e220008000100 */
[----:B------:R4:W0:Y:S01]  /*08f0*/  @!UP5 SYNCS.EXCH.64 URZ, [UR14+0x48], UR12 ;  /* 0x0000480c0e3fd5b2 */ /* 0x0008220008000100 */
[----:B------:R-:W-:Y:S01]  /*0900*/  NOP ;  /* 0x0000000000007918 */ /* 0x000fe20000000000 */
[----:B----4-:R-:W-:Y:S02]  /*0910*/  R2UR UR13, R4 ;  /* 0x00000000040d72ca */ /* 0x010fe400000e0000 */
[----:B------:R-:W-:-:S04]  /*0920*/  SEL R4, RZ, 0x1, !P0 ;  /* 0x00000001ff047807 */ /* 0x000fc80004000000 */
[----:B------:R-:W-:-:S05]  /*0930*/  LOP3.LUT R3, R3, R4, RZ, 0xc0, !PT ;  /* 0x0000000403037212 */ /* 0x000fca00078ec0ff */
[----:B------:R3:W-:Y:S01]  /*0940*/  STL [R1+0x34], R3 ;  /* 0x0000340301007387 */ /* 0x0007e20000100800 */
[----:B-12---:R-:W-:Y:S05]  /*0950*/  @!P1 BRA `(.L_x_3) ;  /* 0x0000000000089947 */ /* 0x006fea0003800000 */
[----:B0-----:R-:W-:Y:S01]  /*0960*/  UCGABAR_ARV ;  /* 0x00000000000079c7 */ /* 0x001fe20008000000 */
[----:B------:R-:W-:Y:S05]  /*0970*/  BRA `(.L_x_4) ;  /* 0x0000000000047947 */ /* 0x000fea0003800000 */
.L_x_3:
[----:B0-----:R-:W-:Y:S01]  /*0980*/  NOP ;  /* 0x0000000000007918 */ /* 0x001fe20000000000 */
.L_x_4:
[----:B------:R-:W-:Y:S01]  /*0990*/  ULDC.64 UR6, c[0x0][0x598] ;  /* 0x0001660000067ab9 */ /* 0x000fe20000000a00 */
[----:B------:R-:W-:Y:S01]  /*09a0*/  ULDC.64 UR32, c[0x0][0x208] ;  /* 0x0000820000207ab9 */ /* 0x000fe20000000a00 */
[----:B------:R-:W-:-:S04]  /*09b0*/  ISETP.NE.U32.AND P0, PT, RZ, UR6, PT ;  /* 0x00000006ff007c0c */ /* 0x000fc8000bf05070 */
[----:B------:R-:W-:-:S13]  /*09c0*/  ISETP.NE.AND.EX P0, PT, RZ, UR7, PT, P0 ;  /* 0x00000007ff007c0c */ /* 0x000fda000bf05300 */
[----:B------:R-:W-:Y:S05]  /*09d0*/  @!P0 BRA `(.L_x_5) ;  /* 0x0000000000208947 */ /* 0x000fea0003800000 */
[----:B------:R-:W0:Y:S02]  /*09e0*/  LDC.64 R4, c[0x0][0x598] ;  /* 0x00016600ff047b82 */ /* 0x000e240000000a00 */
[----:B0-----:R-:W2:Y:S02]  /*09f0*/  LDG.E.64 R4, desc[UR32][R4.64] ;  /* 0x0000002004047981 */ /* 0x001ea4000c1e1b00 */
[----:B--2---:R-:W-:-:S04]  /*0a00*/  ISETP.NE.U32.AND P0, PT, R4, RZ, PT ;  /* 0x000000ff0400720c */ /* 0x004fc80003f05070 */
[----:B------:R-:W-:-:S13]  /*0a10*/  ISETP.NE.AND.EX P0, PT, R5, RZ, PT, P0 ;  /* 0x000000ff0500720c */ /* 0x000fda0003f05300 */
[----:B------:R-:W-:Y:S05]  /*0a20*/  @!P0 BRA `(.L_x_5) ;  /* 0x00000000000c8947 */ /* 0x000fea0003800000 */
[----:B------:R-:W2:Y:S02]  /*0a30*/  LD.E R4, desc[UR32][R4.64] ;  /* 0x0000002004047980 */ /* 0x000ea4000c101900 */
[----:B--2---:R-:W-:Y:S01]  /*0a40*/  R2UR UR19, R4 ;  /* 0x00000000041372ca */ /* 0x004fe200000e0000 */
[----:B------:R-:W-:-:S14]  /*0a50*/  BRA `(.L_x_6) ;  /* 0x0000000000247947 */ /* 0x000fdc0003800000 */
.L_x_5:
[----:B------:R-:W-:Y:S02]  /*0a60*/  ULDC.64 UR6, c[0x0][0x588] ;  /* 0x0001620000067ab9 */ /* 0x000fe40000000a00 */
[----:B------:R-:W-:-:S04]  /*0a70*/  ISETP.NE.U32.AND P0, PT, RZ, UR6, PT ;  /* 0x00000006ff007c0c */ /* 0x000fc8000bf05070 */
[----:B------:R-:W-:-:S13]  /*0a80*/  ISETP.NE.AND.EX P0, PT, RZ, UR7, PT, P0 ;  /* 0x00000007ff007c0c */ /* 0x000fda000bf05300 */
[----:B------:R-:W-:Y:S05]  /*0a90*/  @!P0 BRA `(.L_x_7) ;  /* 0x0000000000108947 */ /* 0x000fea0003800000 */
[----:B------:R-:W0:Y:S02]  /*0aa0*/  LDC.64 R4, c[0x0][0x588] ;  /* 0x00016200ff047b82 */ /* 0x000e240000000a00 */
[----:B0-----:R-:W2:Y:S02]  /*0ab0*/  LDG.E R4, desc[UR32][R4.64] ;  /* 0x0000002004047981 */ /* 0x001ea4000c1e1900 */
[----:B--2---:R-:W-:Y:S01]  /*0ac0*/  R2UR UR19, R4 ;  /* 0x00000000041372ca */ /* 0x004fe200000e0000 */
[----:B------:R-:W-:-:S14]  /*0ad0*/  BRA `(.L_x_6) ;  /* 0x0000000000047947 */ /* 0x000fdc0003800000 */
.L_x_7:
[----:B------:R-:W-:-:S05]  /*0ae0*/  ULDC UR19, c[0x0][0x580] ;  /* 0x0001600000137ab9 */ /* 0x000fca0000000800 */
.L_x_6:
[----:B------:R-:W-:Y:S02]  /*0af0*/  ULDC.64 UR6, c[0x0][0x5a0] ;  /* 0x0001680000067ab9 */ /* 0x000fe40000000a00 */
        /* <DEDUP_REMOVED lines=11> */
.L_x_8:
        /* <DEDUP_REMOVED lines=8> */
.L_x_10:
[----:B------:R-:W-:-:S05]  /*0c30*/  ULDC UR18, c[0x0][0x584] ;  /* 0x0001610000127ab9 */ /* 0x000fca0000000800 */
.L_x_9:
[----:B------:R-:W-:Y:S01]  /*0c40*/  ULDC UR4, c[0x0][0x65c] ;  /* 0x0001970000047ab9 */ /* 0x000fe20000000800 */
[----:B------:R-:W0:Y:S01]  /*0c50*/  LDC.64 R4, c[0x0][0x650] ;  /* 0x00019400ff047b82 */ /* 0x000e220000000a00 */
[----:B------:R-:W-:Y:S01]  /*0c60*/  UISETP.NE.AND UP2, UPT, UR4, 0x1, UPT ;  /* 0x000000010400788c */ /* 0x000fe2000bf45270 */
[----:B------:R-:W-:Y:S01]  /*0c70*/  IMAD.MOV.U32 R6, RZ, RZ, -0x1 ;  /* 0xffffffffff067424 */ /* 0x000fe200078e00ff */
[----:B------:R-:W-:Y:S01]  /*0c80*/  UISETP.NE.AND UP0, UPT, UR21, 0x2, UPT ;  /* 0x000000021500788c */ /* 0x000fe2000bf05270 */
[----:B---3--:R-:W-:-:S08]  /*0c90*/  PRMT R3, RZ, 0x7610, R3 ;  /* 0x00007610ff037816 */ /* 0x008fd00000000003 */
[----:B------:R-:W-:Y:S01]  /*0ca0*/  @UP2 ULDC UR16, c[0x0][0x10] ;  /* 0x0000040000102ab9 */ /* 0x000fe20000000800 */
[----:B------:R-:W-:Y:S01]  /*0cb0*/  @UP2 UMOV UR6, UR10 ;  /* 0x0000000a00062c82 */ /* 0x000fe20008000000 */
[----:B------:R-:W-:Y:S01]  /*0cc0*/  @UP2 UMOV UR7, URZ ;  /* 0x0000003f00072c82 */ /* 0x000fe20008000000 */
[----:B------:R-:W-:Y:S01]  /*0cd0*/  @!UP2 ULDC UR12, c[0x0][0xc] ;  /* 0x00000300000caab9 */ /* 0x000fe20000000800 */
[----:B------:R-:W-:Y:S01]  /*0ce0*/  @UP2 UIMAD.WIDE.U32 UR16, UR20, UR16, UR6 ;  /* 0x00000010141022a5 */ /* 0x000fe2000f8e0006 */
[----:B------:R-:W-:Y:S01]  /*0cf0*/  ULDC UR14, c[0x0][0xc] ;  /* 0x00000300000e7ab9 */ /* 0x000fe20000000800 */
[----:B------:R-:W-:Y:S01]  /*0d00*/  ULDC UR15, c[0x0][0x10] ;  /* 0x00000400000f7ab9 */ /* 0x000fe20000000800 */
[----:B------:R-:W-:Y:S01]  /*0d10*/  @UP2 UMOV UR4, URZ ;  /* 0x0000003f00042c82 */ /* 0x000fe20008000000 */
[----:B------:R-:W-:Y:S01]  /*0d20*/  UMOV UR6, UR20 ;  /* 0x0000001400067c82 */ /* 0x000fe20008000000 */
[----:B------:R-:W-:Y:S01]  /*0d30*/  UMOV UR7, URZ ;  /* 0x0000003f00077c82 */ /* 0x000fe20008000000 */
[----:B------:R-:W-:-:S02]  /*0d40*/  UIMAD.WIDE.U32 UR14, UR14, UR15, URZ ;  /* 0x0000000f0e0e72a5 */ /* 0x000fc4000f8e003f */
[----:B------:R-:W-:Y:S02]  /*0d50*/  @UP2 UIADD3 UR17, UR17, UR4, URZ ;  /* 0x0000000411112290 */ /* 0x000fe4000fffe03f */
[----:B------:R-:W-:Y:S01]  /*0d60*/  @!UP2 UIMAD.WIDE.U32 UR6, UR10, UR12, UR6 ;  /* 0x0000000c0a06a2a5 */ /* 0x000fe2000f8e0006 */
[----:B------:R-:W-:Y:S02]  /*0d70*/  ULDC UR4, c[0x0][0x14] ;  /* 0x0000050000047ab9 */ /* 0x000fe40000000800 */
[----:B------:R-:W-:Y:S02]  /*0d80*/  UIMAD.WIDE.U32 UR30, UR14, UR4, URZ ;  /* 0x000000040e1e72a5 */ /* 0x000fe4000f8e003f */
[----:B------:R-:W-:Y:S02]  /*0d90*/  UIMAD UR4, UR15, UR4, URZ ;  /* 0x000000040f0472a4 */ /* 0x000fe4000f8e023f */
[----:B------:R-:W-:Y:S01]  /*0da0*/  @!UP2 UMOV UR16, UR6 ;  /* 0x000000060010ac82 */ /* 0x000fe20008000000 */
[----:B------:R-:W-:Y:S01]  /*0db0*/  @!UP2 UMOV UR17, UR7 ;  /* 0x000000070011ac82 */ /* 0x000fe20008000000 */
[----:B------:R-:W-:-:S02]  /*0dc0*/  UIADD3 UR6, UR31, UR4, URZ ;  /* 0x000000041f067290 */ /* 0x000fc4000fffe03f */
[----:B------:R-:W-:-:S04]  /*0dd0*/  UIADD3 UR4, UP1, UR16, UR30, URZ ;  /* 0x0000001e10047290 */ /* 0x000fc8000ff3e03f */
[----:B------:R-:W-:Y:S02]  /*0de0*/  UIADD3.X UR7, UR17, UR6, URZ, UP1, !UPT ;  /* 0x0000000611077290 */ /* 0x000fe40008ffe43f */
[----:B------:R-:W-:Y:S02]  /*0df0*/  USEL UR4, UR4, UR16, !UP0 ;  /* 0x0000001004047287 */ /* 0x000fe4000c000000 */
[----:B------:R-:W-:-:S04]  /*0e00*/  USEL UR7, UR7, UR17, !UP0 ;  /* 0x0000001107077287 */ /* 0x000fc8000c000000 */
[----:B0-----:R-:W-:Y:S02]  /*0e10*/  ISETP.LE.U32.AND P0, PT, R4, UR4, PT ;  /* 0x0000000404007c0c */ /* 0x001fe4000bf03070 */
[----:B------:R-:W-:-:S05]  /*0e20*/  IMAD.U32 R4, RZ, RZ, UR7 ;  /* 0x00000007ff047e24 */ /* 0x000fca000f8e00ff */
[----:B------:R-:W-:Y:S01]  /*0e30*/  ISETP.GE.U32.AND.EX P0, PT, R4, R5, PT, P0 ;  /* 0x000000050400720c */ /* 0x000fe20003f06100 */
[----:B------:R-:W-:Y:S02]  /*0e40*/  IMAD.MOV.U32 R5, RZ, RZ, -0x1 ;  /* 0xffffffffff057424 */ /* 0x000fe400078e00ff */
[----:B------:R-:W-:-:S03]  /*0e50*/  IMAD.MOV.U32 R4, RZ, RZ, -0x1 ;  /* 0xffffffffff047424 */ /* 0x000fc600078e00ff */
[----:B------:R0:W-:Y:S04]  /*0e60*/  STL [R1+0x44], R5 ;  /* 0x0000440501007387 */ /* 0x0001e80000100800 */
[----:B------:R1:W-:Y:S04]  /*0e70*/  STL [R1+0x48], R4 ;  /* 0x0000480401007387 */ /* 0x0003e80000100800 */
[----:B------:R2:W-:Y:S01]  /*0e80*/  STL [R1+0x30], R6 ;  /* 0x0000300601007387 */ /* 0x0005e20000100800 */
[----:B0-----:R-:W-:Y:S02]  /*0e90*/  IMAD.U32 R5, RZ, RZ, UR4 ;  /* 0x00000004ff057e24 */ /* 0x001fe4000f8e00ff */
[----:B-1----:R-:W-:-:S05]  /*0ea0*/  IMAD.U32 R4, RZ, RZ, UR7 ;  /* 0x00000007ff047e24 */ /* 0x002fca000f8e00ff */
[----:B------:R2:W-:Y:S04]  /*0eb0*/  STL [R1+0x3c], R4 ;  /* 0x00003c0401007387 */ /* 0x0005e80000100800 */
[----:B------:R2:W-:Y:S01]  /*0ec0*/  STL [R1+0x40], R5 ;  /* 0x0000400501007387 */ /* 0x0005e20000100800 */
[----:B------:R-:W-:Y:S05]  /*0ed0*/  @P0 BRA `(.L_x_11) ;  /* 0x0000000400580947 */ /* 0x000fea0003800000 */
[----:B------:R-:W-:Y:S01]  /*0ee0*/  ULDC.64 UR24, c[0x0][0x628] ;  /* 0x00018a0000187ab9 */ /* 0x000fe20000000a00 */
[C---:B------:R-:W-:Y:S01]  /*0ef0*/  R2UR UR26, R5.reuse ;  /* 0x00000000051a72ca */ /* 0x040fe200000e0000 */
[----:B------:R-:W-:Y:S01]  /*0f00*/  ULDC UR12, c[0x0][0x630] ;  /* 0x00018c00000c7ab9 */ /* 0x000fe20000000800 */
[----:B------:R-:W-:Y:S02]  /*0f10*/  ISETP.NE.U32.AND P0, PT, RZ, UR24, PT ;  /* 0x00000018ff007c0c */ /* 0x000fe4000bf05070 */
[----:B------:R-:W-:Y:S02]  /*0f20*/  R2UR UR14, R5 ;  /* 0x00000000050e72ca */ /* 0x000fe400000e0000 */
[----:B------:R-:W-:Y:S02]  /*0f30*/  ISETP.NE.AND.EX P0, PT, RZ, UR25, PT, P0 ;  /* 0x00000019ff007c0c */ /* 0x000fe4000bf05300 */
[----:B------:R-:W-:-:S11]  /*0f40*/  R2UR UR7, R4 ;  /* 0x00000000040772ca */ /* 0x000fd600000e0000 */
[----:B------:R-:W-:Y:S05]  /*0f50*/  @!P0 BRA `(.L_x_12) ;  /* 0x0000000000348947 */ /* 0x000fea0003800000 */
[----:B------:R-:W-:Y:S01]  /*0f60*/  R2UR UR7, R5 ;  /* 0x00000000050772ca */ /* 0x000fe200000e0000 */
[----:B------:R-:W-:Y:S01]  /*0f70*/  ULDC UR4, c[0x0][0x634] ;  /* 0x00018d0000047ab9 */ /* 0x000fe20000000800 */
[----:B------:R-:W-:-:S11]  /*0f80*/  R2UR UR14, R4 ;  /* 0x00000000040e72ca */ /* 0x000fd600000e0000 */
[----:B------:R-:W-:-:S04]  /*0f90*/  UIADD3 UR4, UP1, UR7, UR4, URZ ;  /* 0x0000000407047290 */ /* 0x000fc8000ff3e03f */
[----:B------:R-:W-:-:S04]  /*0fa0*/  UIADD3.X UR7, URZ, UR14, URZ, UP1, !UPT ;  /* 0x0000000e3f077290 */ /* 0x000fc80008ffe43f */
[----:B------:R-:W-:-:S04]  /*0fb0*/  UIMAD.WIDE.U32 UR14, UR7, UR24, URZ ;  /* 0x00000018070e72a5 */ /* 0x000fc8000f8e003f */
[----:B------:R-:W-:Y:S02]  /*0fc0*/  UIMAD.WIDE.U32 UR16, UP1, UR4, UR25, UR14 ;  /* 0x00000019041072a5 */ /* 0x000fe4000f82000e */
[----:B------:R-:W-:Y:S02]  /*0fd0*/  UIMAD.WIDE.U32 UR14, UR4, UR24, URZ ;  /* 0x00000018040e72a5 */ /* 0x000fe4000f8e003f */
[----:B------:R-:W-:Y:S02]  /*0fe0*/  UIADD3.X UR21, URZ, URZ, URZ, UP1, !UPT ;  /* 0x0000003f3f157290 */ /* 0x000fe40008ffe43f */
[----:B------:R-:W-:Y:S01]  /*0ff0*/  UIADD3 URZ, UP1, UR15, UR16, URZ ;  /* 0x000000100f3f7290 */ /* 0x000fe2000ff3e03f */
[----:B------:R-:W-:-:S03]  /*1000*/  UMOV UR20, UR17 ;  /* 0x0000001100147c82 */ /* 0x000fc60008000000 */
[----:B------:R-:W-:-:S07]  /*1010*/  UIMAD.WIDE.U32.X UR14, UR7, UR25, UR20, UP1 ;  /* 0x00000019070e72a5 */ /* 0x000fce00088e0414 */
[----:B------:R-:W-:-:S05]  /*1020*/  UMOV UR7, UR15 ;  /* 0x0000000f00077c82 */ /* 0x000fca0008000000 */
.L_x_12:
[----:B------:R-:W-:Y:S01]  /*1030*/  USHF.R.U64 UR4, UR14, UR12, UR7 ;  /* 0x0000000c0e047299 */ /* 0x000fe20008001207 */
[----:B------:R-:W-:Y:S01]  /*1040*/  R2UR UR15, R4 ;  /* 0x00000000040f72ca */ /* 0x000fe200000e0000 */
[----:B------:R-:W-:Y:S02]  /*1050*/  USHF.R.U32.HI UR7, URZ, UR12, UR7 ;  /* 0x0000000c3f077299 */ /* 0x000fe40008011607 */
[----:B------:R-:W-:Y:S01]  /*1060*/  UIADD3 UR12, UP1, URZ, -UR4, URZ ;  /* 0x800000043f0c7290 */ /* 0x000fe2000ff3e03f */
[----:B------:R-:W-:Y:S01]  /*1070*/  ULDC.64 UR16, c[0x0][0x620] ;  /* 0x0001880000107ab9 */ /* 0x000fe20000000a00 */
[----:B------:R-:W-:Y:S02]  /*1080*/  UMOV UR14, UR26 ;  /* 0x0000001a000e7c82 */ /* 0x000fe40008000000 */
[----:B------:R-:W-:Y:S02]  /*1090*/  UIADD3.X UR7, URZ, ~UR7, URZ, UP1, !UPT ;  /* 0x800000073f077290 */ /* 0x000fe40008ffe43f */
[----:B------:R-:W-:-:S02]  /*10a0*/  @UP2 UIMAD UR9, UR23, UR11, UR10 ;  /* 0x0000000b170922a4 */ /* 0x000fc4000f8e020a */
[----:B------:R-:W-:Y:S02]  /*10b0*/  UIMAD UR7, UR7, UR16, URZ ;  /* 0x00000010070772a4 */ /* 0x000fe4000f8e023f */
[----:B------:R-:W-:Y:S02]  /*10c0*/  UIMAD.WIDE.U32 UR14, UR12, UR16, UR14 ;  /* 0x000000100c0e72a5 */ /* 0x000fe4000f8e000e */
[----:B------:R-:W-:Y:S01]  /*10d0*/  UIMAD UR12, UR12, UR17, UR7 ;  /* 0x000000110c0c72a4 */ /* 0x000fe2000f8e0207 */
[----:B------:R-:W-:Y:S01]  /*10e0*/  ULDC UR16, c[0x0][0x618] ;  /* 0x0001860000107ab9 */ /* 0x000fe20000000800 */
[----:B------:R-:W-:Y:S02]  /*10f0*/  ULDC.64 UR10, c[0x0][0x640] ;  /* 0x00019000000a7ab9 */ /* 0x000fe40000000a00 */
[----:B------:R-:W-:Y:S01]  /*1100*/  UIADD3 UR12, UR15, UR12, URZ ;  /* 0x0000000c0f0c7290 */ /* 0x000fe2000fffe03f */
[----:B------:R-:W-:Y:S01]  /*1110*/  ISETP.NE.U32.AND P0, PT, RZ, UR10, PT ;  /* 0x0000000aff007c0c */ /* 0x000fe2000bf05070 */
[----:B------:R-:W-:Y:S01]  /*1120*/  ULDC UR17, c[0x0][0x608] ;  /* 0x0001820000117ab9 */ /* 0x000fe20000000800 */
[----:B------:R-:W-:Y:S01]  /*1130*/  ULDC UR26, c[0x0][0x658] ;  /* 0x00019600001a7ab9 */ /* 0x000fe20000000800 */
[----:B------:R-:W-:Y:S01]  /*1140*/  USHF.R.U64 UR25, UR14, UR16, UR12 ;  /* 0x000000100e197299 */ /* 0x000fe2000800120c */
[----:B------:R-:W-:Y:S01]  /*1150*/  ISETP.NE.AND.EX P0, PT, RZ, UR11, PT, P0 ;  /* 0x0000000bff007c0c */ /* 0x000fe2000bf05300 */
[----:B------:R-:W-:Y:S01]  /*1160*/  USHF.R.U32.HI UR14, URZ, UR16, UR12 ;  /* 0x000000103f0e7299 */ /* 0x000fe2000801160c */
[----:B------:R-:W-:-:S02]  /*1170*/  ULDC UR7, c[0x0][0x600] ;  /* 0x0001800000077ab9 */ /* 0x000fc40000000800 */
[----:B------:R-:W-:Y:S01]  /*1180*/  UMOV UR12, 0xffffffff ;  /* 0xffffffff000c7882 */ /* 0x000fe20000000000 */
[----:B------:R-:W-:Y:S02]  /*1190*/  USHF.R.U64 UR34, UR25, UR17, UR14 ;  /* 0x0000001119227299 */ /* 0x000fe4000800120e */
[----:B------:R-:W-:Y:S02]  /*11a0*/  USHF.R.U32.HI UR14, URZ, UR17, UR14 ;  /* 0x000000113f0e7299 */ /* 0x000fe4000801160e */
[----:B------:R-:W-:Y:S02]  /*11b0*/  USHF.L.U32 UR12, UR12, UR26, URZ ;  /* 0x0000001a0c0c7299 */ /* 0x000fe4000800063f */
[----:B------:R-:W-:Y:S02]  /*11c0*/  USHF.R.U64 UR35, UR34, UR26, UR14 ;  /* 0x0000001a22237299 */ /* 0x000fe4000800120e */
[----:B------:R-:W-:Y:S02]  /*11d0*/  USHF.R.U32.HI UR15, URZ, UR26, UR14 ;  /* 0x0000001a3f0f7299 */ /* 0x000fe4000801160e */
[----:B------:R-:W-:-:S02]  /*11e0*/  UIADD3 UR24, UR7, -0x1, URZ ;  /* 0xffffffff07187890 */ /* 0x000fc4000fffe03f */
[----:B------:R-:W-:Y:S01]  /*11f0*/  ULOP3.LUT UR12, URZ, UR12, URZ, 0x33, !UPT ;  /* 0x0000000c3f0c7292 */ /* 0x000fe2000f8e333f */
[----:B------:R-:W-:Y:S01]  /*1200*/  ULDC UR27, c[0x0][0x648] ;  /* 0x00019200001b7ab9 */ /* 0x000fe20000000800 */
[----:B------:R-:W-:Y:S01]  /*1210*/  ULDC UR28, c[0x0][0x638] ;  /* 0x00018e00001c7ab9 */ /* 0x000fe20000000800 */
[----:B------:R-:W-:Y:S01]  /*1220*/  UMOV UR29, 0x1 ;  /* 0x00000001001d7882 */ /* 0x000fe20000000000 */
[----:B------:R-:W-:Y:S01]  /*1230*/  UMOV UR14, UR35 ;  /* 0x00000023000e7c82 */ /* 0x000fe20008000000 */
[----:B------:R-:W-:Y:S07]  /*1240*/  @!P0 BRA `(.L_x_13) ;  /* 0x0000000000308947 */ /* 0x000fee0003800000 */
[----:B------:R-:W-:Y:S02]  /*1250*/  ULDC UR20, c[0x0][0x64c] ;  /* 0x0001930000147ab9 */ /* 0x000fe40000000800 */
        /* <DEDUP_REMOVED lines=9> */
[----:B------:R-:W-:Y:S01]  /*12f0*/  UMOV UR14, UR10 ;  /* 0x0000000a000e7c82 */ /* 0x000fe20008000000 */
[----:B------:R-:W-:-:S05]  /*1300*/  UMOV UR15, UR11 ;  /* 0x0000000b000f7c82 */ /* 0x000fca0008000000 */
.L_x_13:
[----:B------:R-:W-:Y:S01]  /*1310*/  USHF.R.U64 UR11, UR14, UR27, UR15 ;  /* 0x0000001b0e0b7299 */ /* 0x000fe2000800120f */
[----:B--2---:R-:W-:Y:S01]  /*1320*/  IMAD.U32 R6, RZ, RZ, UR4 ;  /* 0x00000004ff067e24 */ /* 0x004fe2000f8e00ff */
[----:B------:R-:W-:Y:S01]  /*1330*/  USHF.L.U32 UR10, UR29, UR26, URZ ;  /* 0x0000001a1d0a7299 */ /* 0x000fe2000800063f */
[----:B------:R-:W-:Y:S01]  /*1340*/  IMAD.MOV.U32 R3, RZ, RZ, 0x1 ;  /* 0x00000001ff037424 */ /* 0x000fe200078e00ff */
[----:B------:R-:W-:Y:S02]  /*1350*/  ULOP3.LUT UR12, UR34, UR12, URZ, 0xc0, !UPT ;  /* 0x0000000c220c7292 */ /* 0x000fe4000f8ec03f */
[----:B------:R-:W-:Y:S01]  /*1360*/  UIADD3 UR14, -UR11, URZ, URZ ;  /* 0x0000003f0b0e7290 */ /* 0x000fe2000fffe13f */
[----:B------:R0:W-:Y:S01]  /*1370*/  STL [R1+0x30], R6 ;  /* 0x0000300601007387 */ /* 0x0001e20000100800 */
[----:B------:R-:W-:Y:S02]  /*1380*/  UIMAD UR12, UR10, UR11, UR12 ;  /* 0x0000000b0a0c72a4 */ /* 0x000fe4000f8e020c */
[----:B------:R-:W-:-:S02]  /*1390*/  ULOP3.LUT UR24, UR25, UR24, URZ, 0xc0, !UPT ;  /* 0x0000001819187292 */ /* 0x000fc4000f8ec03f */
[----:B------:R-:W-:Y:S01]  /*13a0*/  UIMAD UR10, UR14, UR28, UR35 ;  /* 0x0000001c0e0a72a4 */ /* 0x000fe2000f8e0223 */
[----:B------:R-:W-:Y:S02]  /*13b0*/  ULDC UR11, c[0x0][0x610] ;  /* 0x00018400000b7ab9 */ /* 0x000fe40000000800 */
[----:B------:R-:W-:Y:S02]  /*13c0*/  UIMAD UR9, UR12, UR11, UR9 ;  /* 0x0000000b0c0972a4 */ /* 0x000fe4000f8e0209 */
[----:B------:R-:W-:-:S04]  /*13d0*/  UIMAD UR10, UR10, UR7, UR24 ;  /* 0x000000070a0a72a4 */ /* 0x000fc8000f8e0218 */
[----:B------:R-:W-:Y:S02]  /*13e0*/  USEL UR7, UR10, UR9, !UP2 ;  /* 0x000000090a077287 */ /* 0x000fe4000d000000 */
[----:B------:R-:W-:-:S04]  /*13f0*/  USEL UR9, UR9, UR10, !UP2 ;  /* 0x0000000a09097287 */ /* 0x000fc8000d000000 */
[----:B------:R-:W-:Y:S02]  /*1400*/  IMAD.U32 R5, RZ, RZ, UR7 ;  /* 0x00000007ff057e24 */ /* 0x000fe4000f8e00ff */
[----:B------:R-:W-:-:S05]  /*1410*/  IMAD.U32 R4, RZ, RZ, UR9 ;  /* 0x00000009ff047e24 */ /* 0x000fca000f8e00ff */
[----:B------:R0:W-:Y:S04]  /*1420*/  STL [R1+0x44], R4 ;  /* 0x0000440401007387 */ /* 0x0001e80000100800 */
[----:B------:R0:W-:Y:S02]  /*1430*/  STL [R1+0x48], R5 ;  /* 0x0000480501007387 */ /* 0x0001e40000100800 */
.L_x_11:
[----:B------:R-:W-:Y:S05]  /*1440*/  @!P1 BRA `(.L_x_14) ;  /* 0x00000000000c9947 */ /* 0x000fea0003800000 */
[----:B------:R-:W-:Y:S01]  /*1450*/  UCGABAR_WAIT ;  /* 0x0000000000007dc7 */ /* 0x000fe20008000000 */
[----:B------:R-:W-:Y:S01]  /*1460*/  CCTL.IVALL ;  /* 0x00000000ff00798f */ /* 0x000fe20002000000 */
[----:B------:R-:W-:Y:S05]  /*1470*/  BRA `(.L_x_15) ;  /* 0x0000000000047947 */ /* 0x000fea0003800000 */
.L_x_14:
[----:B------:R-:W-:Y:S06]  /*1480*/  BAR.SYNC.DEFER_BLOCKING 0x0 ;  /* 0x0000000000007b1d */ /* 0x000fec0000010000 */
.L_x_15:
[----:B------:R-:W-:Y:S02]  /*1490*/  ULDC UR4, c[0x0][0x28c] ;  /* 0x0000a30000047ab9 */ /* 0x000fe40000000800 */
[----:B------:R-:W-:-:S04]  /*14a0*/  UIADD3 UR4, UR4, 0xff, URZ ;  /* 0x000000ff04047890 */ /* 0x000fc8000fffe03f */
[----:B------:R-:W-:-:S04]  /*14b0*/  USHF.R.S32.HI UR7, URZ, 0x1f, UR4 ;  /* 0x0000001f3f077899 */ /* 0x000fc80008011404 */
[----:B------:R-:W-:-:S04]  /*14c0*/  ULEA.HI UR7, UR7, UR4, URZ, 0x8 ;  /* 0x0000000407077291 */ /* 0x000fc8000f8f403f */
[----:B------:R-:W-:Y:S01]  /*14d0*/  USHF.R.S32.HI UR7, URZ, 0x8, UR7 ;  /* 0x000000083f077899 */ /* 0x000fe20008011407 */
[----:B------:R-:W-:Y:S11]  /*14e0*/  @!P2 BRA `(.L_x_16) ;  /* 0x0000010c0004a947 */ /* 0x000ff60003800000 */
[----:B------:R-:W-:-:S06]  /*14f0*/  UISETP.GT.U32.AND UP1, UPT, UR22, 0x1, UPT ;  /* 0x000000011600788c */ /* 0x000fcc000bf24070 */
[----:B------:R-:W-:-:S13]  /*1500*/  PLOP3.LUT P0, PT, PT, PT, UP1, 0x80, 0x0 ;  /* 0x000000000000781c */ /* 0x000fda0003f0f018 */
[----:B------:R-:W-:Y:S05]  /*1510*/  @P0 EXIT ;  /* 0x000000000000094d */ /* 0x000fea0003800000 */
.L_x_17:
[----:B------:R-:W-:-:S08]  /*1520*/  NOP ;  /* 0x0000000000007918 */ /* 0x000fd00000000000 */
[----:B------:R-:W1:Y:S02]  /*1530*/  USETMAXREG.TRY_ALLOC.CTAPOOL UP1, 0xe8 ;  /* 0x000000e8000079c8 */ /* 0x000e640008020600 */
[----:B-1----:R-:W-:-:S13]  /*1540*/  PLOP3.LUT P0, PT, PT, PT, UP1, 0x80, 0x0 ;  /* 0x000000000000781c */ /* 0x002fda0003f0f018 */
[----:B------:R-:W-:Y:S05]  /*1550*/  @!P0 BRA `(.L_x_17) ;  /* 0xfffffffc00f08947 */ /* 0x000fea000383ffff */
[----:B------:R-:W-:-:S13]  /*1560*/  LOP3.LUT P0, RZ, R3, 0xff, RZ, 0xc0, !PT ;  /* 0x000000ff03ff7812 */ /* 0x000fda000780c0ff */
[----:B------:R-:W-:Y:S05]  /*1570*/  @!P0 EXIT ;  /* 0x000000000000894d */ /* 0x000fea0003800000 */
[----:B------:R-:W1:Y:S01]  /*1580*/  S2UR UR4, SR_CgaCtaId ;  /* 0x00000000000479c3 */ /* 0x000e620000008800 */
[CC--:B------:R-:W-:Y:S01]  /*1590*/  LEA.HI R0, R7.reuse, R2.reuse, RZ, 0x2 ;  /* 0x0000000207007211 */ /* 0x0c0fe200078f10ff */
[----:B------:R-:W-:Y:S01]  /*15a0*/  UIADD3 UR14, UR13, -0x1, URZ ;  /* 0xffffffff0d0e7890 */ /* 0x000fe2000fffe03f */
[----:B------:R-:W-:Y:S01]  /*15b0*/  LEA.HI R7, R7, R2, RZ, 0x5 ;  /* 0x0000000207077211 */ /* 0x000fe200078f28ff */
[----:B------:R-:W-:Y:S01]  /*15c0*/  UMOV UR9, 0x400 ;  /* 0x0000040000097882 */ /* 0x000fe20000000000 */
[--C-:B0-2---:R-:W-:Y:S01]  /*15d0*/  SHF.R.S32.HI R4, RZ, 0x2, R0.reuse ;  /* 0x00000002ff047819 */ /* 0x105fe20000011400 */
[----:B------:R-:W-:Y:S01]  /*15e0*/  UISETP.LT.AND UP1, UPT, UR7, 0x1, UPT ;  /* 0x000000010700788c */ /* 0x000fe2000bf21270 */
[----:B------:R-:W-:Y:S01]  /*15f0*/  SHF.R.S32.HI R3, RZ, 0x1f, R0 ;  /* 0x0000001fff037819 */ /* 0x000fe20000011400 */
[----:B------:R-:W-:Y:S01]  /*1600*/  USHF.R.U32.HI UR12, URZ, 0x1, UR7 ;  /* 0x000000013f0c7899 */ /* 0x000fe20008011607 */
[----:B------:R-:W-:Y:S01]  /*1610*/  SHF.R.S32.HI R7, RZ, 0x5, R7 ;  /* 0x00000005ff077819 */ /* 0x000fe20000011407 */
[----:B------:R-:W-:Y:S01]  /*1620*/  USEL UR11, UR7, 0x1, UP1 ;  /* 0x00000001070b7887 */ /* 0x000fe20008800000 */
[----:B------:R-:W-:Y:S01]  /*1630*/  LEA.HI R3, R3, R4, RZ, 0x3 ;  /* 0x0000000403037211 */ /* 0x000fe200078f18ff */
[----:B------:R-:W-:-:S02]  /*1640*/  UISETP.NE.AND UP1, UPT, UR14, URZ, UPT ;  /* 0x0000003f0e00728c */ /* 0x000fc4000bf25270 */
[----:B------:R-:W-:Y:S01]  /*1650*/  ULOP3.LUT UR10, UR7, 0x1, URZ, 0xc0, !UPT ;  /* 0x00000001070a7892 */ /* 0x000fe2000f8ec03f */
[----:B------:R-:W-:Y:S01]  /*1660*/  LOP3.LUT R3, R3, 0xfffffff8, RZ, 0xc0, !PT ;  /* 0xfffffff803037812 */ /* 0x000fe200078ec0ff */
[----:B------:R-:W-:Y:S02]  /*1670*/  ULOP3.LUT UR12, UR12, 0x1, URZ, 0xc0, !UPT ;  /* 0x000000010c0c7892 */ /* 0x000fe4000f8ec03f */
[----:B------:R-:W-:Y:S02]  /*1680*/  USEL UR10, UR10, URZ, !UP0 ;  /* 0x0000003f0a0a7287 */ /* 0x000fe4000c000000 */
[----:B------:R-:W-:Y:S01]  /*1690*/  IMAD.IADD R4, R4, 0x1, -R3 ;  /* 0x0000000104047824 */ /* 0x000fe200078e0a03 */
[----:B------:R-:W-:Y:S01]  /*16a0*/  LOP3.LUT R3, R0, 0xfffffffc, RZ, 0xc0, !PT ;  /* 0xfffffffc00037812 */ /* 0x000fe200078ec0ff */
[----:B------:R-:W-:Y:S02]  /*16b0*/  UISETP.EQ.U32.AND UP0, UPT, UR12, 0x1, !UP0 ;  /* 0x000000010c00788c */ /* 0x000fe4000c702070 */
[----:B-1----:R-:W-:Y:S01]  /*16c0*/  ULEA UR9, UR4, UR9, 0x18 ;  /* 0x0000000904097291 */ /* 0x002fe2000f8ec03f */
[--C-:B------:R-:W-:Y:S01]  /*16d0*/  SHF.R.S32.HI R5, RZ, 0x1f, R4.reuse ;  /* 0x0000001fff057819 */ /* 0x100fe20000011404 */
[----:B------:R-:W-:Y:S01]  /*16e0*/  USHF.L.U32 UR4, UR14, 0x3, URZ ;  /* 0x000000030e047899 */ /* 0x000fe2000800063f */
[C-C-:B------:R-:W-:Y:S01]  /*16f0*/  IMAD R0, R7.reuse, -0x10, -R4.reuse ;  /* 0xfffffff007007824 */ /* 0x140fe200078e0a04 */
[----:B------:R-:W-:Y:S01]  /*1700*/  UIADD3 UR17, UR9, 0x30, URZ ;  /* 0x0000003009117890 */ /* 0x000fe2000fffe03f */
[----:B------:R-:W-:Y:S01]  /*1710*/  IMAD.IADD R6, R2, 0x1, -R3 ;  /* 0x0000000102067824 */ /* 0x000fe200078e0a03 */
[----:B------:R-:W-:Y:S01]  /*1720*/  ULOP3.LUT UR4, UR4, 0x8, URZ, 0xc0, !UPT ;  /* 0x0000000804047892 */ /* 0x000fe2000f8ec03f */
[----:B------:R-:W-:Y:S01]  /*1730*/  IMAD.WIDE R2, R7, 0x10, R4 ;  /* 0x0000001007027825 */ /* 0x000fe200078e0204 */
[----:B------:R-:W-:-:S02]  /*1740*/  ULOP3.LUT UR8, UR5, 0x1, URZ, 0xfc, !UPT ;  /* 0x0000000105087892 */ /* 0x000fc4000f8efc3f */
[----:B------:R-:W-:Y:S01]  /*1750*/  ULOP3.LUT UR14, UR4, 0x8, URZ, 0x3c, !UPT ;  /* 0x00000008040e7892 */ /* 0x000fe2000f8e3c3f */
[----:B------:R0:W-:Y:S01]  /*1760*/  STL [R1+0x4c], R6 ;  /* 0x00004c0601007387 */ /* 0x0001e20000100800 */
[----:B------:R-:W-:Y:S02]  /*1770*/  ULOP3.LUT UR15, UR4, 0x18, URZ, 0x3c, !UPT ;  /* 0x00000018040f7892 */ /* 0x000fe4000f8e3c3f */
[----:B------:R-:W-:Y:S01]  /*1780*/  UIADD3 UR11, -UR11, UR7, URZ ;  /* 0x000000070b0b7290 */ /* 0x000fe2000fffe13f */
[----:B------:R-:W-:Y:S01]  /*1790*/  ULDC UR4, c[0x0][0x284] ;  /* 0x0000a10000047ab9 */ /* 0x000fe20000000800 */
[----:B------:R-:W-:Y:S01]  /*17a0*/  USEL UR12, URZ, 0x1, UP1 ;  /* 0x000000013f0c7887 */ /* 0x000fe20008800000 */
[----:B------:R-:W-:Y:S01]  /*17b0*/  VIADD R0, R0, UR4 ;  /* 0x0000000400007c36 */ /* 0x000fe20008000000 */
[----:B------:R-:W-:Y:S02]  /*17c0*/  ULEA UR13, UR13, UR17, 0x3 ;  /* 0x000000110d0d7291 */ /* 0x000fe4000f8e183f */
[----:B------:R-:W-:-:S02]  /*17d0*/  USEL UR16, URZ, 0x1, !UP0 ;  /* 0x000000013f107887 */ /* 0x000fc4000c000000 */
[----:B------:R0:W-:Y:S04]  /*17e0*/  STL [R1+0x58], R0 ;  /* 0x0000580001007387 */ /* 0x0001e80000100800 */
[----:B------:R0:W-:Y:S06]  /*17f0*/  STL.64 [R1+0x50], R2 ;  /* 0x0000500201007387 */ /* 0x0001ec0000100a00 */
.L_x_284:
[----:B0-----:R-:W-:Y:S01]  /*1800*/  IMAD.U32 R0, RZ, RZ, UR12 ;  /* 0x0000000cff007e24 */ /* 0x001fe2000f8e00ff */
[----:B--2---:R-:W0:Y:S01]  /*1810*/  LDC R2, c[0x0][0x28c] ;  /* 0x0000a300ff027b82 */ /* 0x004e220000000800 */
[----:B------:R-:W-:Y:S01]  /*1820*/  UMOV UR4, URZ ;  /* 0x0000003f00047c82 */ /* 0x000fe20008000000 */
[----:B------:R-:W-:Y:S02]  /*1830*/  UMOV UR28, UR10 ;  /* 0x0000000a001c7c82 */ /* 0x000fe40008000000 */
[----:B------:R-:W-:-:S04]  /*1840*/  SHF.L.U32 R0, R0, 0x1f, RZ ;  /* 0x0000001f00007819 */ /* 0x000fc800000006ff */
[----:B-1----:R-:W1:Y:S01]  /*1850*/  SYNCS.PHASECHK.TRANS64.TRYWAIT P0, [UR13+-0x8], R0 ;  /* 0xfffff800ff0075a7 */ /* 0x002e62000800014d */
[----:B0-----:R-:W-:Y:S01]  /*1860*/  ISETP.GE.AND P1, PT, R2, 0x1, PT ;  /* 0x000000010200780c */ /* 0x001fe20003f26270 */
[----:B-1--4-:R-:W-:-:S12]  /*1870*/  @!P0 BRA `(.L_x_18) ;  /* 0x00000118004c8947 */ /* 0x012fd80003800000 */
.L_x_304:
[----:B------:R1:W-:Y:S01]  /*1880*/  STL [R1+0x2c], RZ ;  /* 0x00002cff01007387 */ /* 0x0003e20000100800 */
[----:B------:R-:W-:Y:S01]  /*1890*/  UMOV UR27, UR16 ;  /* 0x00000010001b7c82 */ /* 0x000fe20008000000 */
[----:B------:R-:W-:Y:S01]  /*18a0*/  UMOV UR29, URZ ;  /* 0x0000003f001d7c82 */ /* 0x000fe20008000000 */
[----:B------:R-:W-:Y:S01]  /*18b0*/  UMOV UR20, URZ ;  /* 0x0000003f00147c82 */ /* 0x000fe20008000000 */
[----:B------:R1:W-:Y:S01]  /*18c0*/  STL [R1+0x28], RZ ;  /* 0x000028ff01007387 */ /* 0x0003e20000100800 */
[----:B0-----:R-:W-:Y:S01]  /*18d0*/  IMAD.MOV.U32 R0, RZ, RZ, RZ ;  /* 0x000000ffff007224 */ /* 0x001fe200078e00ff */
[----:B------:R-:W-:Y:S02]  /*18e0*/  CS2R R2, SRZ ;  /* 0x0000000000027805 */ /* 0x000fe4000001ff00 */
[----:B------:R-:W-:Y:S01]  /*18f0*/  CS2R R4, SRZ ;  /* 0x0000000000047805 */ /* 0x000fe2000001ff00 */
[----:B------:R1:W-:Y:S01]  /*1900*/  STL [R1+0x24], RZ ;  /* 0x000024ff01007387 */ /* 0x0003e20000100800 */
[----:B------:R-:W-:-:S02]  /*1910*/  CS2R R6, SRZ ;  /* 0x0000000000067805 */ /* 0x000fc4000001ff00 */
[----:B------:R-:W-:Y:S02]  /*1920*/  CS2R R8, SRZ ;  /* 0x0000000000087805 */ /* 0x000fe4000001ff00 */
[----:B------:R-:W-:Y:S01]  /*1930*/  CS2R R10, SRZ ;  /* 0x00000000000a7805 */ /* 0x000fe2000001ff00 */
[----:B------:R1:W-:Y:S01]  /*1940*/  STL [R1+0x20], RZ ;  /* 0x000020ff01007387 */ /* 0x0003e20000100800 */
[----:B------:R-:W-:Y:S02]  /*1950*/  CS2R R12, SRZ ;  /* 0x00000000000c7805 */ /* 0x000fe4000001ff00 */
        /* <DEDUP_REMOVED lines=30> */
[----:B------:R1:W-:Y:S01]  /*1b40*/  STL [R1], RZ ;  /* 0x000000ff01007387 */ /* 0x0003e20000100800 */
[----:B------:R-:W-:Y:S02]  /*1b50*/  CS2R R180, SRZ ;  /* 0x0000000000b47805 */ /* 0x000fe4000001ff00 */
[----:B------:R-:W-:Y:S02]  /*1b60*/  CS2R R182, SRZ ;  /* 0x0000000000b67805 */ /* 0x000fe4000001ff00 */
[----:B------:R-:W-:Y:S02]  /*1b70*/  CS2R R184, SRZ ;  /* 0x0000000000b87805 */ /* 0x000fe4000001ff00 */
[----:B------:R-:W-:-:S02]  /*1b80*/  CS2R R186, SRZ ;  /* 0x0000000000ba7805 */ /* 0x000fc4000001ff00 */
[----:B------:R-:W-:Y:S02]  /*1b90*/  CS2R R188, SRZ ;  /* 0x0000000000bc7805 */ /* 0x000fe4000001ff00 */
[----:B------:R-:W-:Y:S02]  /*1ba0*/  CS2R R190, SRZ ;  /* 0x0000000000be7805 */ /* 0x000fe4000001ff00 */
        /* <DEDUP_REMOVED lines=17> */
[----:B------:R-:W-:Y:S01]  /*1cc0*/  CS2R R226, SRZ ;  /* 0x0000000000e27805 */ /* 0x000fe2000001ff00 */
[----:B------:R-:W-:Y:S01]  /*1cd0*/  IMAD.MOV.U32 R228, RZ, RZ, RZ ;  /* 0x000000ffffe47224 */ /* 0x000fe200078e00ff */
        /* <DEDUP_REMOVED lines=60> */
[----:B-1----:R-:W-:Y:S06]  /*20a0*/  @!P1 BRA `(.L_x_19) ;  /* 0x0000002c00949947 */ /* 0x002fec0003800000 */
[----:B------:R-:W-:-:S06]  /*20b0*/  UISETP.NE.AND UP0, UPT, UR8, 0x3, UPT ;  /* 0x000000030800788c */ /* 0x000fcc000bf05270 */
[----:B------:R-:W-:-:S13]  /*20c0*/  PLOP3.LUT P1, PT, PT, PT, UP0, 0x80, 0x0 ;  /* 0x000000000000781c */ /* 0x000fda0003f2f008 */
[----:B------:R-:W-:Y:S05]  /*20d0*/  @!P1 BRA `(.L_x_20) ;  /* 0x0000000000049947 */ /* 0x000fea0003800000 */
[----:B------:R-:W-:Y:S01]  /*20e0*/  BPT.TRAP 0x1 ;  /* 0x000000040000795c */ /* 0x000fe20000300000 */
.L_x_20:
[----:B------:R-:W-:Y:S01]  /*20f0*/  ULEA UR20, UR10, UR9, 0x3 ;  /* 0x000000090a147291 */ /* 0x000fe2000f8e183f */
[----:B------:R-:W-:-:S05]  /*2100*/  IMAD.U32 R0, RZ, RZ, UR16 ;  /* 0x00000010ff007e24 */ /* 0x000fca000f8e00ff */
[----:B------:R-:W-:-:S04]  /*2110*/  SHF.L.U32 R0, R0, 0x1f, RZ ;  /* 0x0000001f00007819 */ /* 0x000fc800000006ff */
[----:B------:R0:W1:Y:S01]  /*2120*/  SYNCS.PHASECHK.TRANS64.TRYWAIT P0, [UR20], R0 ;  /* 0x00000000ff0075a7 */ /* 0x0000620008000154 */
[----:B------:R-:W-:Y:S05]  /*2130*/  @!P1 BRA `(.L_x_21) ;  /* 0x0000000000049947 */ /* 0x000fea0003800000 */
[----:B------:R-:W-:Y:S01]  /*2140*/  BPT.TRAP 0x1 ;  /* 0x000000040000795c */ /* 0x000fe20000300000 */
.L_x_21:
[----:B------:R2:W-:Y:S01]  /*2150*/  STL [R1+0x2c], RZ ;  /* 0x00002cff01007387 */ /* 0x0005e20000100800 */
[----:B------:R-:W-:Y:S01]  /*2160*/  UMOV UR4, 0x8 ;  /* 0x0000000800047882 */ /* 0x000fe20000000000 */
[----:B-1----:R-:W-:Y:S05]  /*2170*/  @P0 BRA `(.L_x_22) ;  /* 0x0000000000080947 */ /* 0x002fea0003800000 */
[----:B------:R-:W1:Y:S02]  /*2180*/  SYNCS.PHASECHK.TRANS64.TRYWAIT P0, [UR20], R0 ;  /* 0x00000000ff0075a7 */ /* 0x000e640008000154 */
[----:B-1----:R-:W-:Y:S05]  /*2190*/  @!P0 BRA `(.L_x_23) ;  /* 0x00000110001c8947 */ /* 0x002fea0003800000 */
.L_x_22:
[----:B------:R-:W-:Y:S01]  /*21a0*/  UIADD3 UR20, UR9, 0x8100, URZ ;  /* 0x0000810009147890 */ /* 0x000fe2000fffe03f */
[----:B------:R-:W-:Y:S01]  /*21b0*/  WARPGROUP.ARRIVE ;  /* 0x00000000000079c5 */ /* 0x000fe20000000000 */
[----:B------:R-:W-:Y:S01]  /*21c0*/  UIADD3 UR21, UR9, 0x100, URZ ;  /* 0x0000010009157890 */ /* 0x000fe2000fffe03f */
[----:B------:R3:W-:Y:S01]  /*21d0*/  STL [R1+0x28], RZ ;  /* 0x000028ff01007387 */ /* 0x0007e20000100800 */
[----:B------:R-:W-:Y:S01]  /*21e0*/  USHF.R.U32.HI UR20, URZ, 0x4, UR20 ;  /* 0x000000043f147899 */ /* 0x000fe20008011614 */
[----:B01----:R-:W-:Y:S01]  /*21f0*/  IMAD.MOV.U32 R0, RZ, RZ, RZ ;  /* 0x000000ffff007224 */ /* 0x003fe200078e00ff */
[----:B------:R-:W-:Y:S01]  /*2200*/  USHF.R.U32.HI UR21, URZ, 0x4, UR21 ;  /* 0x000000043f157899 */ /* 0x000fe20008011615 */
[----:B------:R3:W-:Y:S01]  /*2210*/  STL [R1+0x24], RZ ;  /* 0x000024ff01007387 */ /* 0x0007e20000100800 */
[----:B------:R-:W-:Y:S01]  /*2220*/  ULOP3.LUT UR20, UR20, 0x3fff, URZ, 0xc0, !UPT ;  /* 0x00003fff14147892 */ /* 0x000fe2000f8ec03f */
[----:B------:R-:W-:Y:S01]  /*2230*/  CS2R R2, SRZ ;  /* 0x0000000000027805 */ /* 0x000fe2000001ff00 */
[----:B------:R-:W-:Y:S01]  /*2240*/  ULOP3.LUT UR21, UR21, 0x3fff, URZ, 0xc0, !UPT ;  /* 0x00003fff15157892 */ /* 0x000fe2000f8ec03f */
[----:B------:R3:W-:Y:S01]  /*2250*/  STL [R1+0x20], RZ ;  /* 0x000020ff01007387 */ /* 0x0007e20000100800 */
[----:B------:R-:W-:Y:S01]  /*2260*/  ULOP3.LUT UR20, UR20, 0x10000, URZ, 0xfc, !UPT ;  /* 0x0001000014147892 */ /* 0x000fe2000f8efc3f */
[----:B------:R-:W-:Y:S01]  /*2270*/  CS2R R4, SRZ ;  /* 0x0000000000047805 */ /* 0x000fe2000001ff00 */
[----:B------:R-:W-:Y:S01]  /*2280*/  ULOP3.LUT UR21, UR21, 0x10000, URZ, 0xfc, !UPT ;  /* 0x0001000015157892 */ /* 0x000fe2000f8efc3f */
[----:B------:R3:W-:Y:S01]  /*2290*/  STL [R1+0x1c], RZ ;  /* 0x00001cff01007387 */ /* 0x0007e20000100800 */
[----:B------:R-:W-:Y:S01]  /*22a0*/  UIMAD UR24, UR10, 0xf00, UR20 ;  /* 0x00000f000a1878a4 */ /* 0x000fe2000f8e0214 */
[----:B------:R-:W-:Y:S01]  /*22b0*/  CS2R R6, SRZ ;  /* 0x0000000000067805 */ /* 0x000fe2000001ff00 */
[----:B------:R-:W-:Y:S01]  /*22c0*/  ULEA UR25, UR10, UR21, 0xa ;  /* 0x000000150a197291 */ /* 0x000fe2000f8e503f */
[----:B------:R3:W-:Y:S01]  /*22d0*/  STL [R1+0x18], RZ ;  /* 0x000018ff01007387 */ /* 0x0007e20000100800 */
[----:B------:R-:W-:Y:S01]  /*22e0*/  UIADD3 UR26, UR24, 0x80, URZ ;  /* 0x00000080181a7890 */ /* 0x000fe2000fffe03f */
[----:B------:R-:W-:Y:S01]  /*22f0*/  CS2R R8, SRZ ;  /* 0x0000000000087805 */ /* 0x000fe2000001ff00 */
[----:B------:R-:W-:Y:S01]  /*2300*/  ULDC UR22, c[0x0][0x50c] ;  /* 0x0001430000167ab9 */ /* 0x000fe20000000800 */
[----:B------:R-:W-:Y:S01]  /*2310*/  UIADD3 UR27, UR24, 0x100, URZ ;  /* 0x00000100181b7890 */ /* 0x000fe2000fffe03f */
[----:B------:R3:W-:Y:S01]  /*2320*/  STL [R1+0x14], RZ ;  /* 0x000014ff01007387 */ /* 0x0007e20000100800 */
[----:B------:R-:W-:Y:S01]  /*2330*/  UISETP.NE.AND UP0, UPT, UR22, 0x8, UPT ;  /* 0x000000081600788c */ /* 0x000fe2000bf05270 */
[----:B------:R-:W-:Y:S01]  /*2340*/  CS2R R10, SRZ ;  /* 0x00000000000a7805 */ /* 0x000fe2000001ff00 */
[----:B------:R-:W-:Y:S01]  /*2350*/  UMOV UR20, UR25 ;  /* 0x0000001900147c82 */ /* 0x000fe20008000000 */
[----:B------:R-:W-:Y:S01]  /*2360*/  UMOV UR21, 0x40000040 ;  /* 0x4000004000157882 */ /* 0x000fe20000000000 */
[----:B------:R-:W-:Y:S01]  /*2370*/  UMOV UR22, UR24 ;  /* 0x0000001800167c82 */ /* 0x000fe20008000000 */
[----:B------:R-:W-:Y:S01]  /*2380*/  UMOV UR23, 0x40000040 ;  /* 0x4000004000177882 */ /* 0x000fe20000000000 */
[----:B------:R-:W-:Y:S01]  /*2390*/  UIADD3 UR28, UR24, 0x180, URZ ;  /* 0x00000180181c7890 */ /* 0x000fe2000fffe03f */
[----:B------:R-:W-:Y:S01]  /*23a0*/  QGMMA.64x16x32.F32.E4M3.E4M3 R136, gdesc[UR20], RZ, !UPT ;  /* 0x00200000148879f3 */ /* 0x000fe2000c7008ff */
        /* <DEDUP_REMOVED lines=56> */
[----:B------:R-:W-:Y:S01]  /*2730*/  UIADD3 UR36, UR24, 0x102, URZ ;  /* 0x0000010218247890 */ /* 0x000fe2000fffe03f */
[----:B------:R3:W-:Y:S01]  /*2740*/  STL [R1+0x10], RZ ;  /* 0x000010ff01007387 */ /* 0x0007e20000100800 */
[----:B------:R-:W-:Y:S01]  /*2750*/  UMOV UR20, UR37 ;  /* 0x0000002500147c82 */ /* 0x000fe20008000000 */
[----:B------:R-:W-:Y:S01]  /*2760*/  UMOV UR21, 0x40000040 ;  /* 0x4000004000157882 */ /* 0x000fe20000000000 */
[----:B------:R-:W-:Y:S01]  /*2770*/  UMOV UR22, UR39 ;  /* 0x0000002700167c82 */ /* 0x000fe20008000000 */
[----:B------:R-:W-:Y:S01]  /*2780*/  UMOV UR23, 0x40000040 ;  /* 0x4000004000177882 */ /* 0x000fe20000000000 */
[----:B------:R-:W-:Y:S01]  /*2790*/  UIADD3 UR35, UR24, 0x182, URZ ;  /* 0x0000018218237890 */ /* 0x000fe2000fffe03f */
[----:B------:R-:W-:Y:S01]  /*27a0*/  QGMMA.64x16x32.F32.E4M3.E4M3 R136, gdesc[UR20], R136 ;  /* 0x00200000148879f3 */ /* 0x000fe20008700888 */
        /* <DEDUP_REMOVED lines=249> */
[----:B------:R3:W-:Y:S01]  /*3740*/  STL [R1], RZ ;  /* 0x000000ff01007387 */ /* 0x0007e20000100800 */
        /* <DEDUP_REMOVED lines=63> */
[----:B------:R-:W-:Y:S01]  /*3b40*/  CS2R R12, SRZ ;  /* 0x00000000000c7805 */ /* 0x000fe2000001ff00 */
        /* <DEDUP_REMOVED lines=63> */
[----:B------:R-:W-:Y:S01]  /*3f40*/  UIADD3 UR25, UR24, 0x886, URZ ;  /* 0x0000088618197890 */ /* 0x000fe2000fffe03f */
[----:B------:R-:W-:Y:S01]  /*3f50*/  CS2R R14, SRZ ;  /* 0x00000000000e7805 */ /* 0x000fe2000001ff00 */
[----:B------:R-:W-:Y:S01]  /*3f60*/  UMOV UR21, 0x40000040 ;  /* 0x4000004000157882 */ /* 0x000fe20000000000 */
[----:B------:R-:W-:Y:S01]  /*3f70*/  UMOV UR22, UR26 ;  /* 0x0000001a00167c82 */ /* 0x000fe20008000000 */
[----:B------:R-:W-:Y:S01]  /*3f80*/  UMOV UR23, 0x40000040 ;  /* 0x4000004000177882 */ /* 0x000fe20000000000 */
[----:B------:R-:W-:Y:S01]  /*3f90*/  UIADD3 UR26, UR24, 0x906, URZ ;  /* 0x00000906181a7890 */ /* 0x000fe2000fffe03f */
[----:B------:R-:W-:Y:S01]  /*3fa0*/  QGMMA.64x16x32.F32.E4M3.E4M3 R136, gdesc[UR20], R136 ;  /* 0x00200000148879f3 */ /* 0x000fe20008700888 */
[----:B------:R-:W-:Y:S01]  /*3fb0*/  UMOV UR22, UR27 ;  /* 0x0000001b00167c82 */ /* 0x000fe20008000000 */
[----:B------:R-:W-:Y:S01]  /*3fc0*/  UMOV UR23, 0x40000040 ;  /* 0x4000004000177882 */ /* 0x000fe20000000000 */
[----:B------:R-:W-:Y:S01]  /*3fd0*/  USEL UR29, URZ, 0x1, UP0 ;  /* 0x000000013f1d7887 */ /* 0x000fe20008000000 */
[----:B------:R-:W-:Y:S01]  /*3fe0*/  QGMMA.64x16x32.F32.E4M3.E4M3 R128, gdesc[UR20], R128 ;  /* 0x00200000148079f3 */ /* 0x000fe20008700880 */
[----:B------:R-:W-:Y:S01]  /*3ff0*/  UMOV UR22, UR25 ;  /* 0x0000001900167c82 */ /* 0x000fe20008000000 */
[----:B------:R-:W-:Y:S01]  /*4000*/  UMOV UR23, 0x40000040 ;  /* 0x4000004000177882 */ /* 0x000fe20000000000 */
[----:B------:R-:W-:Y:S01]  /*4010*/  UIADD3 UR25, UR24, 0x986, URZ ;  /* 0x0000098618197890 */ /* 0x000fe2000fffe03f */
[----:B------:R-:W-:Y:S01]  /*4020*/  QGMMA.64x16x32.F32.E4M3.E4M3 R120, gdesc[UR20], R120 ;  /* 0x00200000147879f3 */ /* 0x000fe20008700878 */
[----:B------:R-:W-:Y:S01]  /*4030*/  UMOV UR22, UR26 ;  /* 0x0000001a00167c82 */ /* 0x000fe20008000000 */
[----:B------:R-:W-:Y:S01]  /*4040*/  UIADD3 UR26, UR24, 0xa06, URZ ;  /* 0x00000a06181a7890 */ /* 0x000fe2000fffe03f */
[----:B------:R-:W-:Y:S01]  /*4050*/  ISETP.NE.AND P0, PT, RZ, UR29, PT ;  /* 0x0000001dff007c0c */ /* 0x000fe2000bf05270 */
[----:B------:R-:W-:Y:S01]  /*4060*/  UMOV UR23, 0x40000040 ;  /* 0x4000004000177882 */ /* 0x000fe20000000000 */
[----:B------:R-:W-:Y:S01]  /*4070*/  CS2R R16, SRZ ;  /* 0x0000000000107805 */ /* 0x000fe2000001ff00 */
        /* <DEDUP_REMOVED lines=39> */
[----:B------:R-:W-:Y:S01]  /*42f0*/  UIADD3 UR24, UR24, 0xe86, URZ ;  /* 0x00000e8618187890 */ /* 0x000fe2000fffe03f */
[----:B------:R-:W-:Y:S01]  /*4300*/  QGMMA.64x16x32.F32.E4M3.E4M3 R48, gdesc[UR20], R48 ;  /* 0x00200000143079f3 */ /* 0x000fe20008700830 */
[----:B------:R-:W-:Y:S01]  /*4310*/  UMOV UR22, UR25 ;  /* 0x0000001900167c82 */ /* 0x000fe20008000000 */
[----:B------:R-:W-:Y:S01]  /*4320*/  UMOV UR23, 0x40000040 ;  /* 0x4000004000177882 */ /* 0x000fe20000000000 */
[----:B------:R-:W-:Y:S01]  /*4330*/  CS2R R152, SRZ ;  /* 0x0000000000987805 */ /* 0x000fe2000001ff00 */
        /* <DEDUP_REMOVED lines=8> */
[----:B------:R-:W-:Y:S01]  /*43c0*/  QGMMA.64x16x32.F32.E4M3.E4M3 R24, gdesc[UR20], R24, gsb0 ;  /* 0x00200000141879f3 */ /* 0x000fe20008000818 */
        /* <DEDUP_REMOVED lines=34> */
[----:B------:R-:W-:Y:S01]  /*45f0*/  CS2R R226, SRZ ;  /* 0x0000000000e27805 */ /* 0x000fe2000001ff00 */
[----:B------:R-:W-:Y:S01]  /*4600*/  IMAD.MOV.U32 R228, RZ, RZ, RZ ;  /* 0x000000ffffe47224 */ /* 0x000fe200078e00ff */
[----:B---3--:R-:W-:Y:S06]  /*4610*/  @!P0 BRA `(.L_x_24) ;  /* 0x0000000800208947 */ /* 0x008fec0003800000 */
[----:B------:R-:W-:Y:S02]  /*4620*/  WARPGROUP.DEPBAR.LE gsb0, 0x0 ;  /* 0x00008000000079c5 */ /* 0x000fe40000010000 */
[----:B------:R-:W-:-:S01]  /*4630*/  FADD R227, RZ, R137 ;  /* 0x00000089ffe37221 */ /* 0x000fc20000000000 */
[----:B------:R-:W-:Y:S01]  /*4640*/  FADD R228, RZ, R136 ;  /* 0x00000088ffe47221 */ /* 0x000fe20000000000 */
[----:B------:R-:W-:-:S01]  /*4650*/  FADD R226, RZ, R138 ;  /* 0x0000008affe27221 */ /* 0x000fc20000000000 */
[----:B------:R-:W-:Y:S01]  /*4660*/  FADD R225, RZ, R139 ;  /* 0x0000008bffe17221 */ /* 0x000fe20000000000 */
[----:B------:R-:W-:-:S01]  /*4670*/  FADD R224, RZ, R140 ;  /* 0x0000008cffe07221 */ /* 0x000fc20000000000 */
[----:B------:R0:W-:Y:S01]  /*4680*/  STL [R1+0x60], R227 ;  /* 0x000060e301007387 */ /* 0x0001e20000100800 */
[----:B------:R-:W-:-:S01]  /*4690*/  FADD R223, RZ, R141 ;  /* 0x0000008dffdf7221 */ /* 0x000fc20000000000 */
[----:B------:R-:W-:Y:S01]  /*46a0*/  FADD R222, RZ, R142 ;  /* 0x0000008effde7221 */ /* 0x000fe20000000000 */
[----:B------:R-:W-:-:S01]  /*46b0*/  FADD R221, RZ, R143 ;  /* 0x0000008fffdd7221 */ /* 0x000fc20000000000 */
[----:B------:R-:W-:Y:S01]  /*46c0*/  FADD R220, RZ, R128 ;  /* 0x00000080ffdc7221 */ /* 0x000fe20000000000 */
[----:B------:R-:W-:-:S01]  /*46d0*/  FADD R219, RZ, R129 ;  /* 0x00000081ffdb7221 */ /* 0x000fc20000000000 */
[----:B------:R-:W-:Y:S01]  /*46e0*/  FADD R218, RZ, R130 ;  /* 0x00000082ffda7221 */ /* 0x000fe20000000000 */
[----:B------:R-:W-:-:S01]  /*46f0*/  FADD R217, RZ, R131 ;  /* 0x00000083ffd97221 */ /* 0x000fc20000000000 */
[----:B------:R-:W-:Y:S01]  /*4700*/  FADD R216, RZ, R132 ;  /* 0x00000084ffd87221 */ /* 0x000fe20000000000 */
[----:B------:R-:W-:-:S01]  /*4710*/  FADD R215, RZ, R133 ;  /* 0x00000085ffd77221 */ /* 0x000fc20000000000 */
[----:B0-----:R-:W-:Y:S01]  /*4720*/  FADD R227, RZ, R36 ;  /* 0x00000024ffe37221 */ /* 0x001fe20000000000 */
[----:B------:R-:W-:-:S01]  /*4730*/  FADD R214, RZ, R134 ;  /* 0x00000086ffd67221 */ /* 0x000fc20000000000 */
[----:B------:R-:W-:Y:S01]  /*4740*/  FADD R213, RZ, R135 ;  /* 0x00000087ffd57221 */ /* 0x000fe20000000000 */
[----:B------:R-:W-:-:S01]  /*4750*/  FADD R212, RZ, R120 ;  /* 0x00000078ffd47221 */ /* 0x000fc20000000000 */
[----:B------:R-:W-:Y:S01]  /*4760*/  FADD R211, RZ, R121 ;  /* 0x00000079ffd37221 */ /* 0x000fe20000000000 */
[----:B------:R0:W-:Y:S01]  /*4770*/  STL [R1], R227 ;  /* 0x000000e301007387 */ /* 0x0001e20000100800 */
        /* <DEDUP_REMOVED lines=102> */
[----:B------:R-:W-:-:S02]  /*4de0*/  FADD R0, RZ, R35 ;  /* 0x00000023ff007221 */ /* 0x000fc40000000000 */
[----:B------:R0:W-:Y:S02]  /*4df0*/  STL [R1+0x1c], R227 ;  /* 0x00001ce301007387 */ /* 0x0001e40000100800 */
[----:B0-----:R-:W-:-:S05]  /*4e00*/  FADD R227, RZ, R28 ;  /* 0x0000001cffe37221 */ /* 0x001fca0000000000 */
[----:B------:R0:W-:Y:S02]  /*4e10*/  STL [R1+0x20], R227 ;  /* 0x000020e301007387 */ /* 0x0001e40000100800 */
[----:B0-----:R-:W-:-:S05]  /*4e20*/  FADD R227, RZ, R29 ;  /* 0x0000001dffe37221 */ /* 0x001fca0000000000 */
[----:B------:R0:W-:Y:S02]  /*4e30*/  STL [R1+0x24], R227 ;  /* 0x000024e301007387 */ /* 0x0001e40000100800 */
[----:B0-----:R-:W-:-:S05]  /*4e40*/  FADD R227, RZ, R30 ;  /* 0x0000001effe37221 */ /* 0x001fca0000000000 */
[----:B------:R0:W-:Y:S02]  /*4e50*/  STL [R1+0x28], R227 ;  /* 0x000028e301007387 */ /* 0x0001e40000100800 */
[----:B0-----:R-:W-:-:S05]  /*4e60*/  FADD R227, RZ, R31 ;  /* 0x0000001fffe37221 */ /* 0x001fca0000000000 */
[----:B------:R0:W-:Y:S04]  /*4e70*/  STL [R1+0x2c], R227 ;  /* 0x00002ce301007387 */ /* 0x0001e80000100800 */
[----:B0-----:R0:W5:Y:S01]  /*4e80*/  LDL.LU R227, [R1+0x60] ;  /* 0x0000600001e37983 */ /* 0x0011620000300800 */
[----:B------:R-:W-:-:S05]  /*4e90*/  UMOV UR4, URZ ;  /* 0x0000003f00047c82 */ /* 0x000fca0008000000 */
.L_x_24:
[----:B------:R-:W-:Y:S01]  /*4ea0*/  UIADD3 UR28, UR10, 0x1, URZ ;  /* 0x000000010a1c7890 */ /* 0x000fe2000fffe03f */
[----:B------:R-:W-:-:S03]  /*4eb0*/  UMOV UR20, 0x1 ;  /* 0x0000000100147882 */ /* 0x000fc60000000000 */
[----:B------:R-:W-:-:S04]  /*4ec0*/  UISETP.NE.AND UP0, UPT, UR28, 0x2, UPT ;  /* 0x000000021c00788c */ /* 0x000fc8000bf05270 */
[----:B------:R-:W-:Y:S02]  /*4ed0*/  USEL UR27, URZ, 0x1, UP0 ;  /* 0x000000013f1b7887 */ /* 0x000fe40008000000 */
[----:B------:R-:W-:Y:S02]  /*4ee0*/  USEL UR28, UR28, URZ, UP0 ;  /* 0x0000003f1c1c7287 */ /* 0x000fe40008000000 */
[----:B------:R-:W-:-:S12]  /*4ef0*/  ULOP3.LUT UR27, UR16, UR27, URZ, 0x3c, !UPT ;  /* 0x0000001b101b7292 */ /* 0x000fd8000f8e3c3f */
.L_x_19:
[----:B------:R-:W-:-:S06]  /*4f00*/  UISETP.GE.AND UP0, UPT, UR11, 0x1, UPT ;  /* 0x000000010b00788c */ /* 0x000fcc000bf06270 */
[----:B------:R-:W-:-:S13]  /*4f10*/  PLOP3.LUT P0, PT, PT, PT, UP0, 0x80, 0x0 ;  /* 0x000000000000781c */ /* 0x000fda0003f0f008 */
[----:B------:R-:W-:Y:S05]  /*4f20*/  @!P0 BRA `(.L_x_25) ;  /* 0x0000002c00908947 */ /* 0x000fea0003800000 */
[----:B------:R-:W-:Y:S01]  /*4f30*/  UMOV UR26, UR11 ;  /* 0x0000000b001a7c82 */ /* 0x000fe20008000000 */
[----:B------:R-:W-:Y:S01]  /*4f40*/  UMOV UR25, UR10 ;  /* 0x0000000a00197c82 */ /* 0x000fe20008000000 */
[----:B------:R-:W-:-:S05]  /*4f50*/  ULDC UR24, c[0x0][0x50c] ;  /* 0x0001430000187ab9 */ /* 0x000fca0000000800 */
.L_x_33:
[----:B------:R-:W-:-:S06]  /*4f60*/  UISETP.NE.AND UP0, UPT, UR8, 0x3, UPT ;  /* 0x000000030800788c */ /* 0x000fcc000bf05270 */
[----:B------:R-:W-:-:S13]  /*4f70*/  PLOP3.LUT P1, PT, PT, PT, UP0, 0x80, 0x0 ;  /* 0x000000000000781c */ /* 0x000fda0003f2f008 */
[----:B---3-5:R-:W-:Y:S05]  /*4f80*/  @!P1 BRA `(.L_x_26) ;  /* 0x0000000000049947 */ /* 0x028fea0003800000 */
[----:B------:R-:W-:Y:S01]  /*4f90*/  BPT.TRAP 0x1 ;  /* 0x000000040000795c */ /* 0x000fe20000300000 */
.L_x_26:
[----:B------:R-:W-:Y:S01]  /*4fa0*/  ULEA UR21, UR28, UR9, 0x3 ;  /* 0x000000091c157291 */ /* 0x000fe2000f8e183f */
[----:B------:R-:W-:-:S05]  /*4fb0*/  IMAD.U32 R229, RZ, RZ, UR27 ;  /* 0x0000001bffe57e24 */ /* 0x000fca000f8e00ff */
[----:B------:R-:W-:-:S04]  /*4fc0*/  SHF.L.U32 R229, R229, 0x1f, RZ ;  /* 0x0000001fe5e57819 */ /* 0x000fc800000006ff */
[----:B------:R1:W3:Y:S01]  /*4fd0*/  SYNCS.PHASECHK.TRANS64.TRYWAIT P0, [UR21], R229 ;  /* 0x000000e5ff0075a7 */ /* 0x0002e20008000155 */
[----:B------:R-:W-:Y:S05]  /*4fe0*/  @!P1 BRA `(.L_x_27) ;  /* 0x0000000000049947 */ /* 0x000fea0003800000 */
[----:B------:R-:W-:Y:S01]  /*4ff0*/  BPT.TRAP 0x1 ;  /* 0x000000040000795c */ /* 0x000fe20000300000 */
.L_x_27:
[----:B---3--:R-:W-:Y:S05]  /*5000*/  @P0 BRA `(.L_x_28) ;  /* 0x0000000000080947 */ /* 0x008fea0003800000 */
[----:B------:R-:W3:Y:S02]  /*5010*/  SYNCS.PHASECHK.TRANS64.TRYWAIT P0, [UR21], R229 ;  /* 0x000000e5ff0075a7 */ /* 0x000ee40008000155 */
[----:B---3--:R-:W-:Y:S05]  /*5020*/  @!P0 BRA `(.L_x_29) ;  /* 0x000000e000908947 */ /* 0x008fea0003800000 */
.L_x_28:
[----:B------:R-:W-:Y:S01]  /*5030*/  UIADD3 UR21, UR9, 0x8100, URZ ;  /* 0x0000810009157890 */ /* 0x000fe2000fffe03f */
[----:B------:R-:W-:Y:S01]  /*5040*/  WARPGROUP.ARRIVE ;  /* 0x00000000000079c5 */ /* 0x000fe20000000000 */
[----:B------:R-:W-:Y:S02]  /*5050*/  UIADD3 UR22, UR9, 0x100, URZ ;  /* 0x0000010009167890 */ /* 0x000fe4000fffe03f */
[----:B------:R-:W-:Y:S02]  /*5060*/  USHF.R.U32.HI UR21, URZ, 0x4, UR21 ;  /* 0x000000043f157899 */ /* 0x000fe40008011615 */
[----:B------:R-:W-:Y:S02]  /*5070*/  USHF.R.U32.HI UR22, URZ, 0x4, UR22 ;  /* 0x000000043f167899 */ /* 0x000fe40008011616 */
[----:B------:R-:W-:Y:S02]  /*5080*/  UISETP.NE.AND UP0, UPT, UR29, URZ, UPT ;  /* 0x0000003f1d00728c */ /* 0x000fe4000bf05270 */
[----:B------:R-:W-:-:S02]  /*5090*/  ULOP3.LUT UR21, UR21, 0x3fff, URZ, 0xc0, !UPT ;  /* 0x00003fff15157892 */ /* 0x000fc4000f8ec03f */
[----:B------:R-:W-:Y:S02]  /*50a0*/  ULOP3.LUT UR22, UR22, 0x3fff, URZ, 0xc0, !UPT ;  /* 0x00003fff16167892 */ /* 0x000fe4000f8ec03f */
[----:B------:R-:W-:Y:S02]  /*50b0*/  USEL UR20, UR20, URZ, !UP0 ;  /* 0x0000003f14147287 */ /* 0x000fe4000c000000 */
[----:B------:R-:W-:Y:S02]  /*50c0*/  ULOP3.LUT UR21, UR21, 0x10000, URZ, 0xfc, !UPT ;  /* 0x0001000015157892 */ /* 0x000fe4000f8efc3f */
[----:B------:R-:W-:Y:S02]  /*50d0*/  ULOP3.LUT UR22, UR22, 0x10000, URZ, 0xfc, !UPT ;  /* 0x0001000016167892 */ /* 0x000fe4000f8efc3f */
[----:B------:R-:W-:Y:S02]  /*50e0*/  UISETP.NE.U32.AND UP0, UPT, UR20, URZ, UPT ;  /* 0x0000003f1400728c */ /* 0x000fe4000bf05070 */
[----:B------:R-:W-:-:S02]  /*50f0*/  UIMAD UR29, UR28, 0xf00, UR21 ;  /* 0x00000f001c1d78a4 */ /* 0x000fc4000f8e0215 */
[----:B------:R-:W-:Y:S02]  /*5100*/  ULEA UR34, UR28, UR22, 0xa ;  /* 0x000000161c227291 */ /* 0x000fe4000f8e503f */
[----:B------:R-:W-:Y:S02]  /*5110*/  UIADD3 UR35, UR29, 0x80, URZ ;  /* 0x000000801d237890 */ /* 0x000fe4000fffe03f */
[----:B------:R-:W-:Y:S01]  /*5120*/  UIADD3 UR36, UR29, 0x100, URZ ;  /* 0x000001001d247890 */ /* 0x000fe2000fffe03f */
[----:B------:R-:W-:Y:S02]  /*5130*/  UMOV UR21, 0x40000040 ;  /* 0x4000004000157882 */ /* 0x000fe40000000000 */
[----:B------:R-:W-:Y:S01]  /*5140*/  UMOV UR20, UR34 ;  /* 0x0000002200147c82 */ /* 0x000fe20008000000 */
[----:B------:R-:W-:Y:S01]  /*5150*/  UMOV UR22, UR29 ;  /* 0x0000001d00167c82 */ /* 0x000fe20008000000 */
[----:B------:R-:W-:Y:S01]  /*5160*/  UMOV UR23, 0x40000040 ;  /* 0x4000004000177882 */ /* 0x000fe20000000000 */
[----:B------:R-:W-:Y:S01]  /*5170*/  UIADD3 UR45, UR29, 0x180, URZ ;  /* 0x000001801d2d7890 */ /* 0x000fe2000fffe03f */
[----:B------:R-:W-:Y:S01]  /*5180*/  QGMMA.64x16x32.F32.E4M3.E4M3 R136, gdesc[UR20], R136, UP0 ;  /* 0x00200000148879f3 */ /* 0x000fe2000bf00888 */
        /* <DEDUP_REMOVED lines=56> */
[----:B------:R-:W-:Y:S01]  /*5510*/  UIADD3 UR42, UR29, 0x102, URZ ;  /* 0x000001021d2a7890 */ /* 0x000fe2000fffe03f */
        /* <DEDUP_REMOVED lines=434> */
[----:B------:R-:W-:Y:S01]  /*7040*/  UISETP.NE.AND UP0, UPT, UR4, UR24, UPT ;  /* 0x000000180400728c */ /* 0x000fe2000bf05270 */
[----:B------:R-:W-:Y:S01]  /*7050*/  QGMMA.64x16x32.F32.E4M3.E4M3 R32, gdesc[UR20], R32 ;  /* 0x00200000142079f3 */ /* 0x000fe20008700820 */
[----:B------:R-:W-:Y:S01]  /*7060*/  UMOV UR22, UR29 ;  /* 0x0000001d00167c82 */ /* 0x000fe20008000000 */
[----:B------:R-:W-:Y:S01]  /*7070*/  UMOV UR23, 0x40000040 ;  /* 0x4000004000177882 */ /* 0x000fe20000000000 */
[----:B------:R-:W-:Y:S01]  /*7080*/  USEL UR29, URZ, 0x1, UP0 ;  /* 0x000000013f1d7887 */ /* 0x000fe20008000000 */
[----:B------:R-:W-:Y:S05]  /*7090*/  QGMMA.64x16x32.F32.E4M3.E4M3 R24, gdesc[UR20], R24, gsb0 ;  /* 0x00200000141879f3 */ /* 0x000fea0008000818 */
[----:B------:R-:W-:Y:S01]  /*70a0*/  ISETP.NE.AND P0, PT, RZ, UR29, PT ;  /* 0x0000001dff007c0c */ /* 0x000fe2000bf05270 */
[----:B------:R-:W-:-:S12]  /*70b0*/  WARPGROUP.DEPBAR.LE gsb0, 0x1 ;  /* 0x00008000000079c5 */ /* 0x000fd80000010100 */
[----:B------:R-:W-:Y:S05]  /*70c0*/  @!P0 BRA `(.L_x_30) ;  /* 0x0000000800a88947 */ /* 0x000fea0003800000 */
[----:B------:R-:W-:Y:S02]  /*70d0*/  WARPGROUP.DEPBAR.LE gsb0, 0x0 ;  /* 0x00008000000079c5 */ /* 0x000fe40000010000 */
[----:B-----5:R-:W-:-:S01]  /*70e0*/  FADD R227, R137, R227 ;  /* 0x000000e389e37221 */ /* 0x020fc20000000000 */
[----:B------:R-:W-:-:S04]  /*70f0*/  FADD R228, R136, R228 ;  /* 0x000000e488e47221 */ /* 0x000fc80000000000 */
[----:B------:R3:W-:Y:S04]  /*7100*/  STL [R1+0x60], R227 ;  /* 0x000060e301007387 */ /* 0x0007e80000100800 */
[----:B---3--:R-:W3:Y:S04]  /*7110*/  LDL.LU R227, [R1+0x2c] ;  /* 0x00002c0001e37983 */ /* 0x008ee80000300800 */
[----:B---3--:R3:W-:Y:S04]  /*7120*/  STL [R1+0x64], R227 ;  /* 0x000064e301007387 */ /* 0x0087e80000100800 */
        /* <DEDUP_REMOVED lines=20> */
[----:B---3--:R-:W3:Y:S01]  /*7270*/  LDL.LU R227, [R1] ;  /* 0x0000000001e37983 */ /* 0x008ee20000300800 */
[----:B------:R-:W-:-:S01]  /*7280*/  FADD R226, R138, R226 ;  /* 0x000000e28ae27221 */ /* 0x000fc20000000000 */
[----:B------:R-:W-:Y:S01]  /*7290*/  FADD R225, R139, R225 ;  /* 0x000000e18be17221 */ /* 0x000fe20000000000 */
        /* <DEDUP_REMOVED lines=104> */
[----:B---3--:R-:W-:-:S05]  /*7920*/  FADD R227, R36, R227 ;  /* 0x000000e324e37221 */ /* 0x008fca0000000000 */
[----:B------:R3:W-:Y:S04]  /*7930*/  STL [R1], R227 ;  /* 0x000000e301007387 */ /* 0x0007e80000100800 */
[----:B---3--:R-:W3:Y:S02]  /*7940*/  LDL.LU R227, [R1+0x8c] ;  /* 0x00008c0001e37983 */ /* 0x008ee40000300800 */
[----:B---3--:R-:W-:-:S05]  /*7950*/  FADD R227, R37, R227 ;  /* 0x000000e325e37221 */ /* 0x008fca0000000000 */
[----:B------:R3:W-:Y:S04]  /*7960*/  STL [R1+0x4], R227 ;  /* 0x000004e301007387 */ /* 0x0007e80000100800 */
        /* <DEDUP_REMOVED lines=30> */
[----:B---3--:R3:W5:Y:S01]  /*7b50*/  LDL.LU R227, [R1+0x60] ;  /* 0x0000600001e37983 */ /* 0x0087620000300800 */
[----:B------:R-:W-:-:S05]  /*7b60*/  UMOV UR4, URZ ;  /* 0x0000003f00047c82 */ /* 0x000fca0008000000 */
.L_x_30:
[----:B------:R-:W-:Y:S05]  /*7b70*/  @!P1 BRA `(.L_x_31) ;  /* 0x0000000000049947 */ /* 0x000fea0003800000 */
[----:B------:R-:W-:Y:S01]  /*7b80*/  BPT.TRAP 0x1 ;  /* 0x000000040000795c */ /* 0x000fe20000300000 */
.L_x_31:
[----:B------:R4:W-:Y:S04]  /*7b90*/  STL [R1+0x64], R2 ;  /* 0x0000640201007387 */ /* 0x0009e80000100800 */
[----:B----4-:R-:W4:Y:S04]  /*7ba0*/  LDL R2, [R1+0x34] ;  /* 0x0000340001027983 */ /* 0x010f280000100800 */
[----:B-----5:R0:W-:Y:S04]  /*7bb0*/  STL [R1+0x60], R0 ;  /* 0x0000600001007387 */ /* 0x0201e80000100800 */
[----:B0-----:R-:W2:Y:S01]  /*7bc0*/  LDL R0, [R1+0x38] ;  /* 0x0000380001007983 */ /* 0x001ea20000100800 */
[----:B-1----:R-:W-:Y:S01]  /*7bd0*/  IMAD.U32 R229, RZ, RZ, UR25 ;  /* 0x00000019ffe57e24 */ /* 0x002fe2000f8e00ff */
[----:B----4-:R-:W-:-:S02]  /*7be0*/  ISETP.NE.AND P0, PT, R2, RZ, PT ;  /* 0x000000ff0200720c */ /* 0x010fc40003f05270 */
[----:B------:R0:W5:Y:S11]  /*7bf0*/  LDL.LU R2, [R1+0x64] ;  /* 0x0000640001027983 */ /* 0x0001760000300800 */
[----:B------:R-:W-:-:S05]  /*7c00*/  @P0 LEA R229, R229, UR9, 0x3 ;  /* 0x00000009e5e50c11 */ /* 0x000fca000f8e18ff */
[----:B------:R-:W-:-:S05]  /*7c10*/  @P0 VIADD R229, R229, 0x10 ;  /* 0x00000010e5e50836 */ /* 0x000fca0000000000 */
[----:B--2---:R-:W-:Y:S02]  /*7c20*/  @P0 PRMT R229, R0, 0x654, R229 ;  /* 0x0000065400e50816 */ /* 0x004fe400000000e5 */
[----:B------:R0:W5:Y:S01]  /*7c30*/  LDL.LU R0, [R1+0x60] ;  /* 0x0000600001007983 */ /* 0x0001620000300800 */
[----:B------:R-:W-:Y:S01]  /*7c40*/  UISETP.GT.U32.AND UP0, UPT, UR5, 0x1, UPT ;  /* 0x000000010500788c */ /* 0x000fe2000bf04070 */
[----:B------:R0:W-:Y:S05]  /*7c50*/  @P0 SYNCS.ARRIVE.TRANS64.RED.A1T0 RZ, [R229+URZ], RZ ;  /* 0x000000ffe5ff09a7 */ /* 0x0001ea000810043f */
[----:B------:R-:W-:-:S13]  /*7c60*/  PLOP3.LUT P0, PT, PT, PT, UP0, 0x80, 0x0 ;  /* 0x000000000000781c */ /* 0x000fda0003f0f008 */
[----:B0-----:R-:W-:Y:S05]  /*7c70*/  @P0 BRA `(.L_x_32) ;  /* 0x0000000000040947 */ /* 0x001fea0003800000 */
[----:B------:R-:W-:Y:S01]  /*7c80*/  BPT.TRAP 0x1 ;  /* 0x000000040000795c */ /* 0x000fe20000300000 */
.L_x_32:
[----:B------:R-:W-:Y:S02]  /*7c90*/  UISETP.GT.AND UP3, UPT, UR26, 0x1, UPT ;  /* 0x000000011a00788c */ /* 0x000fe4000bf64270 */
[----:B------:R-:W-:Y:S02]  /*7ca0*/  UIADD3 UR28, UR28, 0x1, URZ ;  /* 0x000000011c1c7890 */ /* 0x000fe4000fffe03f */
[----:B------:R-:W-:Y:S02]  /*7cb0*/  UIADD3 UR25, UR25, 0x1, URZ ;  /* 0x0000000119197890 */ /* 0x000fe4000fffe03f */
[----:B------:R-:W-:Y:S01]  /*7cc0*/  PLOP3.LUT P0, PT, PT, PT, UP3, 0x80, 0x0 ;  /* 0x000000000000781c */ /* 0x000fe20003f0f038 */
[----:B------:R-:W-:Y:S02]  /*7cd0*/  UISETP.NE.AND UP0, UPT, UR28, 0x2, UPT ;  /* 0x000000021c00788c */ /* 0x000fe4000bf05270 */
[----:B------:R-:W-:Y:S02]  /*7ce0*/  UIADD3 UR21, UR26, -0x1, URZ ;  /* 0xffffffff1a157890 */ /* 0x000fe4000fffe03f */
[----:B------:R-:W-:-:S02]  /*7cf0*/  USEL UR20, URZ, 0x1, UP0 ;  /* 0x000000013f147887 */ /* 0x000fc40008000000 */
[----:B------:R-:W-:Y:S02]  /*7d00*/  UISETP.NE.AND UP1, UPT, UR25, 0x2, UPT ;  /* 0x000000021900788c */ /* 0x000fe4000bf25270 */
[----:B------:R-:W-:Y:S02]  /*7d10*/  ULOP3.LUT UR27, UR27, UR20, URZ, 0x3c, !UPT ;  /* 0x000000141b1b7292 */ /* 0x000fe4000f8e3c3f */
[----:B------:R-:W-:Y:S02]  /*7d20*/  USEL UR28, UR28, URZ, UP0 ;  /* 0x0000003f1c1c7287 */ /* 0x000fe40008000000 */
[----:B------:R-:W-:Y:S01]  /*7d30*/  USEL UR25, UR25, URZ, UP1 ;  /* 0x0000003f19197287 */ /* 0x000fe20008800000 */
[----:B------:R-:W-:Y:S01]  /*7d40*/  UMOV UR20, 0x1 ;  /* 0x0000000100147882 */ /* 0x000fe20000000000 */
[----:B------:R-:W-:Y:S01]  /*7d50*/  UMOV UR26, UR21 ;  /* 0x00000015001a7c82 */ /* 0x000fe20008000000 */
[----:B------:R-:W-:Y:S09]  /*7d60*/  @P0 BRA `(.L_x_33) ;  /* 0xffffffd0007c0947 */ /* 0x000ff2000383ffff */
.L_x_25:
[----:B------:R-:W-:-:S04]  /*7d70*/  UISETP.NE.AND UP0, UPT, UR4, URZ, UPT ;  /* 0x0000003f0400728c */ /* 0x000fc8000bf05270 */
[----:B------:R-:W-:-:S06]  /*7d80*/  USEL UR4, URZ, 0x1, !UP0 ;  /* 0x000000013f047887 */ /* 0x000fcc000c000000 */
[----:B------:R-:W-:-:S13]  /*7d90*/  ISETP.NE.AND P0, PT, RZ, UR4, PT ;  /* 0x00000004ff007c0c */ /* 0x000fda000bf05270 */
[----:B------:R-:W-:Y:S05]  /*7da0*/  @!P0 BRA `(.L_x_34) ;  /* 0x0000000800a48947 */ /* 0x000fea0003800000 */
[----:B------:R-:W-:Y:S02]  /*7db0*/  WARPGROUP.DEPBAR.LE gsb0, 0x0 ;  /* 0x00008000000079c5 */ /* 0x000fe40000010000 */
[----:B-----5:R-:W-:Y:S01]  /*7dc0*/  FADD R227, R137, R227 ;  /* 0x000000e389e37221 */ /* 0x020fe20000000000 */
[----:B------:R-:W-:-:S04]  /*7dd0*/  FADD R228, R136, R228 ;  /* 0x000000e488e47221 */ /* 0x000fc80000000000 */
[----:B------:R1:W-:Y:S04]  /*7de0*/  STL [R1+0x60], R227 ;  /* 0x000060e301007387 */ /* 0x0003e80000100800 */
[----:B-1----:R-:W4:Y:S04]  /*7df0*/  LDL.LU R227, [R1+0x2c] ;  /* 0x00002c0001e37983 */ /* 0x002f280000300800 */
[----:B----4-:R1:W-:Y:S04]  /*7e00*/  STL [R1+0x64], R227 ;  /* 0x000064e301007387 */ /* 0x0103e80000100800 */
        /* <DEDUP_REMOVED lines=20> */
[----:B-1----:R-:W4:Y:S01]  /*7f50*/  LDL.LU R227, [R1] ;  /* 0x0000000001e37983 */ /* 0x002f220000300800 */
[----:B------:R-:W-:Y:S01]  /*7f60*/  FADD R226, R138, R226 ;  /* 0x000000e28ae27221 */ /* 0x000fe20000000000 */
        /* <DEDUP_REMOVED lines=105> */
[----:B----4-:R-:W-:-:S05]  /*8600*/  FADD R227, R36, R227 ;  /* 0x000000e324e37221 */ /* 0x010fca0000000000 */
[----:B------:R1:W-:Y:S04]  /*8610*/  STL [R1], R227 ;  /* 0x000000e301007387 */ /* 0x0003e80000100800 */
[----:B-1----:R-:W4:Y:S02]  /*8620*/  LDL.LU R227, [R1+0x8c] ;  /* 0x00008c0001e37983 */ /* 0x002f240000300800 */
[----:B----4-:R-:W-:-:S05]  /*8630*/  FADD R227, R37, R227 ;  /* 0x000000e325e37221 */ /* 0x010fca0000000000 */
[----:B------:R1:W-:Y:S04]  /*8640*/  STL [R1+0x4], R227 ;  /* 0x000004e301007387 */ /* 0x0003e80000100800 */
        /* <DEDUP_REMOVED lines=30> */
[----:B-1----:R1:W5:Y:S02]  /*8830*/  LDL.LU R227, [R1+0x60] ;  /* 0x0000600001e37983 */ /* 0x0023640000300800 */
.L_x_34:
[----:B------:R-:W-:Y:S01]  /*8840*/  ULDC UR4, c[0x0][0x28c] ;  /* 0x0000a30000047ab9 */ /* 0x000fe20000000800 */
[----:B------:R-:W-:Y:S01]  /*8850*/  IMAD.U32 R229, RZ, RZ, UR14 ;  /* 0x0000000effe57e24 */ /* 0x000fe2000f8e00ff */
[----:B------:R-:W-:-:S03]  /*8860*/  UISETP.GE.AND UP0, UPT, UR4, 0x1, UPT ;  /* 0x000000010400788c */ /* 0x000fc6000bf06270 */
[----:B------:R4:W-:Y:S01]  /*8870*/  SYNCS.ARRIVE.TRANS64.A1T0 RZ, [R229+UR17], RZ ;  /* 0x000000ffe5ff79a7 */ /* 0x0009e20008100011 */
[----:B------:R-:W-:Y:S02]  /*8880*/  WARPGROUP.DEPBAR.LE gsb0, 0x0 ;  /* 0x00008000000079c5 */ /* 0x000fe40000010000 */
[----:B------:R-:W-:-:S13]  /*8890*/  PLOP3.LUT P0, PT, PT, PT, UP0, 0x80, 0x0 ;  /* 0x000000000000781c */ /* 0x000fda0003f0f008 */
[----:B----4-:R-:W-:Y:S05]  /*88a0*/  @!P0 BRA `(.L_x_35) ;  /* 0x0000000000608947 */ /* 0x010fea0003800000 */
[----:B------:R-:W-:-:S06]  /*88b0*/  UISETP.NE.AND UP0, UPT, UR8, 0x3, UPT ;  /* 0x000000030800788c */ /* 0x000fcc000bf05270 */
[----:B------:R-:W-:-:S13]  /*88c0*/  PLOP3.LUT P0, PT, PT, PT, UP0, 0x80, 0x0 ;  /* 0x000000000000781c */ /* 0x000fda0003f0f008 */
[----:B------:R-:W-:Y:S05]  /*88d0*/  @!P0 BRA `(.L_x_36) ;  /* 0x0000000000048947 */ /* 0x000fea0003800000 */
[----:B------:R-:W-:Y:S01]  /*88e0*/  BPT.TRAP 0x1 ;  /* 0x000000040000795c */ /* 0x000fe20000300000 */
.L_x_36:
[----:B-----5:R4:W-:Y:S04]  /*88f0*/  STL [R1+0x64], R2 ;  /* 0x0000640201007387 */ /* 0x0209e80000100800 */
[----:B----4-:R-:W4:Y:S04]  /*8900*/  LDL R2, [R1+0x34] ;  /* 0x0000340001027983 */ /* 0x010f280000100800 */
[----:B------:R0:W-:Y:S04]  /*8910*/  STL [R1+0x60], R0 ;  /* 0x0000600001007387 */ /* 0x0001e80000100800 */
[----:B0-----:R-:W2:Y:S01]  /*8920*/  LDL R0, [R1+0x38] ;  /* 0x0000380001007983 */ /* 0x001ea20000100800 */
[----:B------:R-:W-:Y:S01]  /*8930*/  IMAD.U32 R25, RZ, RZ, UR9 ;  /* 0x00000009ff197e24 */ /* 0x000fe2000f8e00ff */
[----:B----4-:R-:W-:-:S02]  /*8940*/  ISETP.NE.AND P0, PT, R2, RZ, PT ;  /* 0x000000ff0200720c */ /* 0x010fc40003f05270 */
[----:B------:R4:W5:Y:S11]  /*8950*/  LDL.LU R2, [R1+0x64] ;  /* 0x0000640001027983 */ /* 0x0009760000300800 */
[----:B------:R-:W-:-:S05]  /*8960*/  VOTEU.ANY UP0, P0 ;  /* 0x00000000003f7886 */ /* 0x000fca0000000100 */
[----:B------:R-:W-:-:S06]  /*8970*/  @UP0 UIADD3 UR20, UR11, UR10, URZ ;  /* 0x0000000a0b140290 */ /* 0x000fcc000fffe03f */
[----:B------:R-:W-:-:S04]  /*8980*/  IMAD.U32 R24, RZ, RZ, UR20 ;  /* 0x00000014ff187e24 */ /* 0x000fc8000f8e00ff */
[----:B------:R-:W-:-:S05]  /*8990*/  @P0 IMAD.SHL.U32 R24, R24, 0x8, RZ ;  /* 0x0000000818180824 */ /* 0x000fca00078e00ff */
[----:B------:R-:W-:-:S04]  /*89a0*/  @P0 LOP3.LUT R24, R24, 0x8, RZ, 0xc0, !PT ;  /* 0x0000000818180812 */ /* 0x000fc800078ec0ff */
[----:B------:R-:W-:-:S04]  /*89b0*/  @P0 IADD3 R24, R25, 0x10, R24 ;  /* 0x0000001019180810 */ /* 0x000fc80007ffe018 */
[----:B--2---:R-:W-:Y:S02]  /*89c0*/  @P0 PRMT R24, R0, 0x654, R24 ;  /* 0x0000065400180816 */ /* 0x004fe40000000018 */
[----:B------:R4:W5:Y:S01]  /*89d0*/  LDL.LU R0, [R1+0x60] ;  /* 0x0000600001007983 */ /* 0x0009620000300800 */
[----:B------:R-:W-:Y:S01]  /*89e0*/  UISETP.GT.U32.AND UP0, UPT, UR5, 0x1, UPT ;  /* 0x000000010500788c */ /* 0x000fe2000bf04070 */
[----:B------:R4:W-:Y:S05]  /*89f0*/  @P0 SYNCS.ARRIVE.TRANS64.RED.A1T0 RZ, [R24+URZ], RZ ;  /* 0x000000ff18ff09a7 */ /* 0x0009ea000810043f */
[----:B------:R-:W-:-:S13]  /*8a00*/  PLOP3.LUT P0, PT, PT, PT, UP0, 0x80, 0x0 ;  /* 0x000000000000781c */ /* 0x000fda0003f0f008 */
[----:B----4-:R-:W-:Y:S05]  /*8a10*/  @P0 BRA `(.L_x_35) ;  /* 0x0000000000040947 */ /* 0x010fea0003800000 */
[----:B------:R-:W-:Y:S01]  /*8a20*/  BPT.TRAP 0x1 ;  /* 0x000000040000795c */ /* 0x000fe20000300000 */
.L_x_35:
[----:B-----5:R4:W-:Y:S01]  /*8a30*/  STL [R1+0x60], R0 ;  /* 0x0000600001007387 */ /* 0x0209e20000100800 */
[----:B------:R-:W-:Y:S01]  /*8a40*/  IMAD.U32 R24, RZ, RZ, UR12 ;  /* 0x0000000cff187e24 */ /* 0x000fe2000f8e00ff */
[----:B------:R-:W-:Y:S01]  /*8a50*/  ULEA UR21, UR7, UR10, 0x1 ;  /* 0x0000000a07157291 */ /* 0x000fe2000f8e083f */
[----:B------:R-:W0:Y:S01]  /*8a60*/  LDC R35, c[0x0][0x288] ;  /* 0x0000a200ff237b82 */ /* 0x000e220000000800 */
[----:B----4-:R-:W4:Y:S02]  /*8a70*/  LDL R0, [R1+0x4c] ;  /* 0x00004c0001007983 */ /* 0x010f240000100800 */
[----:B------:R-:W-:Y:S01]  /*8a80*/  SHF.L.U32 R24, R24, 0x1f, RZ ;  /* 0x0000001f18187819 */ /* 0x000fe200000006ff */
[----:B------:R-:W-:Y:S02]  /*8a90*/  USHF.R.U32.HI UR20, URZ, 0x1, UR21 ;  /* 0x000000013f147899 */ /* 0x000fe40008011615 */
[----:B------:R-:W-:Y:S01]  /*8aa0*/  UIADD3 UR4, UR4, 0x1fe, URZ ;  /* 0x000001fe04047890 */ /* 0x000fe2000fffe03f */
[----:B------:R-:W1:Y:S01]  /*8ab0*/  SYNCS.PHASECHK.TRANS64.TRYWAIT P0, [UR13+0x8], R24 ;  /* 0x00000818ff0075a7 */ /* 0x000e62000800014d */
[----:B------:R-:W-:-:S02]  /*8ac0*/  ULOP3.LUT UR20, UR20, 0x1, URZ, 0xc0, !UPT ;  /* 0x0000000114147892 */ /* 0x000fc4000f8ec03f */
[----:B------:R-:W-:Y:S02]  /*8ad0*/  UISETP.GT.U32.AND UP0, UPT, UR21, 0x1, UPT ;  /* 0x000000011500788c */ /* 0x000fe4000bf04070 */
[----:B------:R-:W-:Y:S02]  /*8ae0*/  UISETP.NE.U32.AND UP1, UPT, UR20, 0x1, UPT ;  /* 0x000000011400788c */ /* 0x000fe4000bf25070 */
[----:B------:R-:W-:Y:S02]  /*8af0*/  UISETP.LT.U32.AND UP0, UPT, UR4, 0x1ff, UP0 ;  /* 0x000001ff0400788c */ /* 0x000fe40008701070 */
[----:B------:R-:W-:Y:S02]  /*8b00*/  UISETP.GT.U32.AND UP1, UPT, UR4, 0x1fe, !UP1 ;  /* 0x000001fe0400788c */ /* 0x000fe4000cf24070 */
[----:B------:R-:W-:Y:S01]  /*8b10*/  USEL UR20, URZ, 0x1, !UP0 ;  /* 0x000000013f147887 */ /* 0x000fe2000c000000 */
[----:B----4-:R-:W-:Y:S02]  /*8b20*/  IMAD.SHL.U32 R32, R0, 0x2, RZ ;  /* 0x0000000200207824 */ /* 0x010fe400078e00ff */
[----:B------:R4:W5:Y:S01]  /*8b30*/  LDL.LU R0, [R1+0x60] ;  /* 0x0000600001007983 */ /* 0x0009620000300800 */
[----:B------:R-:W-:-:S02]  /*8b40*/  USEL UR4, URZ, 0x1, !UP1 ;  /* 0x000000013f047887 */ /* 0x000fc4000c800000 */
[----:B------:R-:W-:Y:S02]  /*8b50*/  SHF.R.S32.HI R33, RZ, 0x1f, R32 ;  /* 0x0000001fff217819 */ /* 0x000fe40000011420 */
[----:B------:R-:W-:Y:S01]  /*8b60*/  ULOP3.LUT UR16, UR4, UR16, UR20, 0x96, !UPT ;  /* 0x0000001004107292 */ /* 0x000fe2000f8e9614 */
[----:B01----:R-:W-:Y:S11]  /*8b70*/  @!P0 BRA `(.L_x_37) ;  /* 0x000000a400dc8947 */ /* 0x003ff60003800000 */
.L_x_305:
[----:B------:R1:W-:Y:S01]  /*8b80*/  STL [R1+0x68], R3 ;  /* 0x0000680301007387 */ /* 0x0003e20000100800 */
[----:B------:R-:W-:Y:S01]  /*8b90*/  ULDC.64 UR20, c[0x0][0x5d0] ;  /* 0x0001740000147ab9 */ /* 0x000fe20000000a00 */
[----:B------:R-:W-:Y:S02]  /*8ba0*/  ULDC UR4, c[0x0][0x284] ;  /* 0x0000a10000047ab9 */ /* 0x000fe40000000800 */
[----:B-1----:R-:W2:Y:S04]  /*8bb0*/  LDL.LU R3, [R1+0x48] ;  /* 0x0000480001037983 */ /* 0x002ea80000300800 */
[----:B------:R1:W-:Y:S04]  /*8bc0*/  STL [R1+0x64], R2 ;  /* 0x0000640201007387 */ /* 0x0003e80000100800 */
[----:B-1----:R-:W3:Y:S04]  /*8bd0*/  LDL R2, [R1+0x44] ;  /* 0x0000440001027983 */ /* 0x002ee80000100800 */
[----:B-----5:R1:W-:Y:S04]  /*8be0*/  STL [R1+0x60], R0 ;  /* 0x0000600001007387 */ /* 0x0203e80000100800 */
[----:B-1----:R-:W4:Y:S01]  /*8bf0*/  LDL R0, [R1+0x30] ;  /* 0x0000300001007983 */ /* 0x002f220000100800 */
[----:B--2---:R-:W-:-:S03]  /*8c00*/  IMAD R36, R3, 0xf0, RZ ;  /* 0x000000f003247824 */ /* 0x004fc600078e02ff */
[----:B------:R1:W5:Y:S01]  /*8c10*/  LDL.LU R3, [R1+0x68] ;  /* 0x0000680001037983 */ /* 0x0003620000300800 */
[----:B---3--:R-:W-:-:S03]  /*8c20*/  IMAD.SHL.U32 R34, R2, 0x40, RZ ;  /* 0x0000004002227824 */ /* 0x008fc600078e00ff */
[----:B------:R1:W5:Y:S01]  /*8c30*/  LDL.LU R2, [R1+0x64] ;  /* 0x0000640001027983 */ /* 0x0003620000300800 */
[----:B----4-:R-:W-:Y:S01]  /*8c40*/  SHF.R.S32.HI R38, RZ, 0x1f, R0 ;  /* 0x0000001fff267819 */ /* 0x010fe20000011400 */
[----:B0-----:R-:W-:-:S04]  /*8c50*/  IMAD.WIDE.U32 R24, R0, UR20, R32 ;  /* 0x0000001400187c25 */ /* 0x001fc8000f8e0020 */
[----:B------:R-:W-:-:S04]  /*8c60*/  IMAD R26, R38, UR20, RZ ;  /* 0x00000014261a7c24 */ /* 0x000fc8000f8e02ff */
[----:B------:R-:W-:Y:S02]  /*8c70*/  IMAD R27, R0, UR21, R26 ;  /* 0x00000015001b7c24 */ /* 0x000fe4000f8e021a */
[----:B------:R1:W5:Y:S01]  /*8c80*/  LDL.LU R0, [R1+0x60] ;  /* 0x0000600001007983 */ /* 0x0003620000300800 */
[----:B------:R-:W-:-:S04]  /*8c90*/  ISETP.GE.AND P0, PT, R34, UR4, PT ;  /* 0x0000000422007c0c */ /* 0x000fc8000bf06270 */
[C---:B------:R-:W-:Y:S01]  /*8ca0*/  ISETP.GE.OR P0, PT, R36.reuse, R35, P0 ;  /* 0x000000232400720c */ /* 0x040fe20000706670 */
[----:B------:R-:W-:Y:S01]  /*8cb0*/  ULOP3.LUT UR10, UR10, 0x1, URZ, 0xc0, !UPT ;  /* 0x000000010a0a7892 */ /* 0x000fe2000f8ec03f */
[----:B------:R-:W-:Y:S02]  /*8cc0*/  SHF.R.S32.HI R37, RZ, 0x1f, R36 ;  /* 0x0000001fff257819 */ /* 0x000fe40000011424 */
[----:B------:R-:W-:-:S04]  /*8cd0*/  IADD3 R24, P1, R36, R24, RZ ;  /* 0x0000001824187210 */ /* 0x000fc80007f3e0ff */
[----:B------:R-:W-:-:S05]  /*8ce0*/  IADD3.X R25, R37, R25, R27, P1, !PT ;  /* 0x0000001925197210 */ /* 0x000fca0000ffe41b */
[----:B-1----:R-:W-:Y:S05]  /*8cf0*/  @P0 BRA `(.L_x_38) ;  /* 0x0000008c00040947 */ /* 0x002fea0003800000 */
[----:B------:R0:W-:Y:S01]  /*8d00*/  STL.64 [R1+0x70], R4 ;  /* 0x0000700401007387 */ /* 0x0001e20000100a00 */
[----:B------:R-:W1:Y:S01]  /*8d10*/  LDC.64 R28, c[0x0][0x5c8] ;  /* 0x00017200ff1c7b82 */ /* 0x000e620000000a00 */
[----:B------:R-:W-:Y:S02]  /*8d20*/  ULDC.64 UR20, c[0x0][0x5c0] ;  /* 0x0001700000147ab9 */ /* 0x000fe40000000a00 */
[----:B0-----:R-:W2:Y:S04]  /*8d30*/  LDL.64 R4, [R1+0x50] ;  /* 0x0000500001047983 */ /* 0x001ea80000100a00 */
[----:B-----5:R0:W-:Y:S04]  /*8d40*/  STL [R1+0x68], R3 ;  /* 0x0000680301007387 */ /* 0x0201e80000100800 */
[----:B0-----:R-:W2:Y:S04]  /*8d50*/  LDL.LU R3, [R1+0x44] ;  /* 0x0000440001037983 */ /* 0x001ea80000300800 */
[----:B------:R0:W-:Y:S04]  /*8d60*/  STL [R1+0x64], R2 ;  /* 0x0000640201007387 */ /* 0x0001e80000100800 */
[----:B0-----:R-:W3:Y:S04]  /*8d70*/  LDL R2, [R1+0x4c] ;  /* 0x00004c0001027983 */ /* 0x001ee80000100800 */
[----:B------:R0:W-:Y:S04]  /*8d80*/  STL [R1+0x60], R0 ;  /* 0x0000600001007387 */ /* 0x0001e80000100800 */
[----:B0-----:R-:W4:Y:S01]  /*8d90*/  LDL R0, [R1+0x58] ;  /* 0x0000580001007983 */ /* 0x001f220000100800 */
[----:B--2---:R-:W-:-:S03]  /*8da0*/  IMAD.WIDE R30, R3, 0x40, R4 ;  /* 0x00000040031e7825 */ /* 0x004fc600078e0204 */
[----:B------:R0:W5:Y:S04]  /*8db0*/  LDL.LU.64 R4, [R1+0x70] ;  /* 0x0000700001047983 */ /* 0x0001680000300a00 */
[----:B------:R0:W5:Y:S01]  /*8dc0*/  LDL.LU R3, [R1+0x68] ;  /* 0x0000680001037983 */ /* 0x0001620000300800 */
[-C--:B-1----:R-:W-:Y:S02]  /*8dd0*/  IMAD R26, R31, R28.reuse, RZ ;  /* 0x0000001c1f1a7224 */ /* 0x082fe400078e02ff */
[----:B------:R-:W-:-:S04]  /*8de0*/  IMAD.WIDE.U32 R24, R30, R28, R24 ;  /* 0x0000001c1e187225 */ /* 0x000fc800078e0018 */
[----:B------:R-:W-:Y:S01]  /*8df0*/  IMAD R27, R30, R29, R26 ;  /* 0x0000001d1e1b7224 */ /* 0x000fe200078e021a */
[----:B------:R-:W-:Y:S01]  /*8e00*/  LEA R26, P0, R28, R24, 0x3 ;  /* 0x000000181c1a7211 */ /* 0x000fe200078018ff */
[----:B---3--:R-:W-:Y:S01]  /*8e10*/  IMAD R35, R2, -0x2, R35 ;  /* 0xfffffffe02237824 */ /* 0x008fe200078e0223 */
[----:B------:R-:W-:Y:S01]  /*8e20*/  IADD3 R24, P1, R24, UR20, RZ ;  /* 0x0000001418187c10 */ /* 0x000fe2000ff3e0ff */
[----:B------:R0:W5:Y:S01]  /*8e30*/  LDL.LU R2, [R1+0x64] ;  /* 0x0000640001027983 */ /* 0x0001620000300800 */
[----:B------:R-:W-:Y:S01]  /*8e40*/  IMAD.IADD R27, R25, 0x1, R27 ;  /* 0x00000001191b7824 */ /* 0x000fe200078e021b */
[----:B------:R-:W-:-:S04]  /*8e50*/  IADD3 R26, P2, R26, UR20, RZ ;  /* 0x000000141a1a7c10 */ /* 0x000fc8000ff5e0ff */
[----:B------:R-:W-:Y:S02]  /*8e60*/  LEA.HI.X R28, R28, R27, R29, 0x3, P0 ;  /* 0x0000001b1c1c7211 */ /* 0x000fe400000f1c1d */
[----:B------:R-:W-:Y:S01]  /*8e70*/  FSETP.NEU.AND P0, PT, RZ, UR18, PT ;  /* 0x00000012ff007c0b */ /* 0x000fe2000bf0d000 */
[----:B----4-:R-:W-:Y:S02]  /*8e80*/  IMAD.IADD R34, R0, 0x1, -R34 ;  /* 0x0000000100227824 */ /* 0x010fe400078e0a22 */
[----:B------:R0:W5:Y:S01]  /*8e90*/  LDL.LU R0, [R1+0x60] ;  /* 0x0000600001007983 */ /* 0x0001620000300800 */
[----:B------:R-:W-:Y:S01]  /*8ea0*/  IADD3.X R25, R27, UR21, RZ, P1, !PT ;  /* 0x000000151b197c10 */ /* 0x000fe20008ffe4ff */
[----:B------:R-:W-:Y:S01]  /*8eb0*/  BSSY B0, `(.L_x_38) ;  /* 0x00008a5000007945 */ /* 0x000fe20003800000 */
[----:B------:R-:W-:Y:S01]  /*8ec0*/  IADD3.X R27, R28, UR21, RZ, P2, !PT ;  /* 0x000000151c1b7c10 */ /* 0x000fe200097fe4ff */
[----:B------:R-:W-:-:S06]  /*8ed0*/  IMAD.IADD R35, R35, 0x1, -R36 ;  /* 0x0000000123237824 */ /* 0x000fcc00078e0a24 */
[----:B0-----:R-:W-:Y:S05]  /*8ee0*/  @!P0 BRA `(.L_x_39) ;  /* 0x0000006400e48947 */ /* 0x001fea0003800000 */
[----:B-----5:R0:W-:Y:S01]  /*8ef0*/  STL [R1+0x60], R0 ;  /* 0x0000600001007387 */ /* 0x0201e20000100800 */
[----:B------:R-:W-:Y:S01]  /*8f00*/  ULDC.64 UR20, c[0x0][0x5b8] ;  /* 0x00016e0000147ab9 */ /* 0x000fe20000000a00 */
[----:B------:R-:W-:Y:S02]  /*8f10*/  ULDC.64 UR22, c[0x0][0x5a8] ;  /* 0x00016a0000167ab9 */ /* 0x000fe40000000a00 */
[----:B0-----:R-:W2:Y:S01]  /*8f20*/  LDL.LU R0, [R1+0x30] ;  /* 0x0000300001007983 */ /* 0x001ea20000300800 */
[----:B------:R-:W-:Y:S01]  /*8f30*/  IMAD R28, R38, UR20, RZ ;  /* 0x00000014261c7c24 */ /* 0x000fe2000f8e02ff */
[----:B------:R-:W-:Y:S01]  /*8f40*/  BSSY B1, `(.L_x_40) ;  /* 0x0000011000017945 */ /* 0x000fe20003800000 */
[----:B--2---:R-:W-:-:S04]  /*8f50*/  IMAD.WIDE.U32 R32, R0, UR20, R32 ;  /* 0x0000001400207c25 */ /* 0x004fc8000f8e0020 */
[----:B------:R-:W-:Y:S01]  /*8f60*/  IMAD R29, R0, UR21, R28 ;  /* 0x00000015001d7c24 */ /* 0x000fe2000f8e021c */
[----:B------:R-:W-:Y:S01]  /*8f70*/  IADD3 R32, P0, R36, R32, RZ ;  /* 0x0000002024207210 */ /* 0x000fe20007f1e0ff */
[----:B------:R0:W5:Y:S01]  /*8f80*/  LDL.LU R0, [R1+0x60] ;  /* 0x0000600001007983 */ /* 0x0001620000300800 */
[----:B------:R-:W-:Y:S01]  /*8f90*/  ULDC.64 UR20, c[0x0][0x5b0] ;  /* 0x00016c0000147ab9 */ /* 0x000fe20000000a00 */
[----:B------:R-:W-:Y:S02]  /*8fa0*/  PRMT R36, RZ, 0x7610, R36 ;  /* 0x00007610ff247816 */ /* 0x000fe40000000024 */
[----:B------:R-:W-:Y:S01]  /*8fb0*/  IADD3.X R33, R37, R33, R29, P0, !PT ;  /* 0x0000002125217210 */ /* 0x000fe200007fe41d */
[----:B------:R-:W-:Y:S01]  /*8fc0*/  IMAD R37, R31, UR20, RZ ;  /* 0x000000141f257c24 */ /* 0x000fe2000f8e02ff */
[----:B------:R-:W-:Y:S01]  /*8fd0*/  ISETP.GE.AND P0, PT, R35, 0x1, PT ;  /* 0x000000012300780c */ /* 0x000fe20003f06270 */
[----:B------:R-:W-:-:S03]  /*8fe0*/  IMAD.WIDE.U32 R28, R30, UR20, R32 ;  /* 0x000000141e1c7c25 */ /* 0x000fc6000f8e0020 */
[----:B------:R-:W-:Y:S01]  /*8ff0*/  ISETP.LT.OR P2, PT, R34, 0x1, !P0 ;  /* 0x000000012200780c */ /* 0x000fe20004741670 */
[----:B------:R-:W-:Y:S01]  /*9000*/  IMAD R37, R30, UR21, R37 ;  /* 0x000000151e257c24 */ /* 0x000fe2000f8e0225 */
[----:B------:R-:W-:-:S04]  /*9010*/  IADD3 R28, P1, R28, UR22, RZ ;  /* 0x000000161c1c7c10 */ /* 0x000fc8000ff3e0ff */
[----:B------:R-:W-:-:S07]  /*9020*/  IADD3.X R29, R29, UR23, R37, P1, !PT ;  /* 0x000000171d1d7c10 */ /* 0x000fce0008ffe425 */
[----:B0-----:R-:W-:Y:S05]  /*9030*/  @P2 BRA `(.L_x_41) ;  /* 0x0000000000042947 */ /* 0x001fea0003800000 */
[----:B------:R0:W5:Y:S02]  /*9040*/  LDG.E.U8 R36, desc[UR32][R28.64] ;  /* 0x000000201c247981 */ /* 0x000164000c1e1100 */
.L_x_41:
[----:B------:R-:W-:Y:S05]  /*9050*/  BSYNC B1 ;  /* 0x0000000000017941 */ /* 0x000fea0003800000 */
.L_x_40:
[----:B-----5:R-:W-:Y:S01]  /*9060*/  LOP3.LUT R36, R36, 0xff, RZ, 0xc0, !PT ;  /* 0x000000ff24247812 */ /* 0x020fe200078ec0ff */
[----:B------:R-:W-:Y:S01]  /*9070*/  BSSY B1, `(.L_x_42) ;  /* 0x000000c000017945 */ /* 0x000fe20003800000 */
[----:B------:R-:W-:Y:S02]  /*9080*/  ISETP.GE.AND P1, PT, R35, 0x2, PT ;  /* 0x000000022300780c */ /* 0x000fe40003f26270 */
[----:B------:R-:W-:Y:S02]  /*9090*/  F2FP.F16.E4M3.UNPACK_B R36, R36 ;  /* 0x00000024ff24723e */ /* 0x000fe400020006ff */
[----:B------:R-:W-:-:S03]  /*90a0*/  ISETP.LT.OR P3, PT, R34, 0x1, !P1 ;  /* 0x000000012200780c */ /* 0x000fc60004f61670 */
[----:B------:R-:W-:-:S05]  /*90b0*/  HADD2.F32 R36, -RZ, R36.H0_H0 ;  /* 0x20000024ff247230 */ /* 0x000fca0000004100 */
[----:B------:R-:W-:Y:S01]  /*90c0*/  FMUL R37, R36, UR18 ;  /* 0x0000001224257c20 */ /* 0x000fe20008400000 */
[----:B------:R-:W-:-:S03]  /*90d0*/  PRMT R36, RZ, 0x7610, R36 ;  /* 0x00007610ff247816 */ /* 0x000fc60000000024 */
[----:B------:R-:W-:-:S05]  /*90e0*/  FFMA R37, R228, UR19, R37 ;  /* 0x00000013e4257c23 */ /* 0x000fca0008000025 */
[----:B------:R-:W-:-:S05]  /*90f0*/  F2FP.SATFINITE.E4M3.F32.PACK_AB_MERGE_C R37, RZ, R37, RZ ;  /* 0x00000025ff25723e */ /* 0x000fca00048070ff */
[----:B------:R1:W-:Y:S01]  /*9100*/  @!P2 STG.E.U8 desc[UR32][R24.64], R37 ;  /* 0x000000251800a986 */ /* 0x0003e2000c101120 */
[----:B------:R-:W-:Y:S05]  /*9110*/  @P3 BRA `(.L_x_43) ;  /* 0x0000000000043947 */ /* 0x000fea0003800000 */
[----:B------:R2:W5:Y:S02]  /*9120*/  LDG.E.U8 R36, desc[UR32][R28.64+0x1] ;  /* 0x000001201c247981 */ /* 0x000564000c1e1100 */
.L_x_43:
[----:B------:R-:W-:Y:S05]  /*9130*/  BSYNC B1 ;  /* 0x0000000000017941 */ /* 0x000fea0003800000 */
.L_x_42:
[----:B-----5:R-:W-:Y:S01]  /*9140*/  LOP3.LUT R36, R36, 0xff, RZ, 0xc0, !PT ;  /* 0x000000ff24247812 */ /* 0x020fe200078ec0ff */
[----:B------:R-:W-:Y:S01]  /*9150*/  BSSY B1, `(.L_x_44) ;  /* 0x0000012000017945 */ /* 0x000fe20003800000 */
[----:B-1----:R-:W-:Y:S02]  /*9160*/  IADD3 R37, P2, R30, 0x8, RZ ;  /* 0x000000081e257810 */ /* 0x002fe40007f5e0ff */
[----:B------:R-:W-:Y:S02]  /*9170*/  F2FP.F16.E4M3.UNPACK_B R36, R36 ;  /* 0x00000024ff24723e */ /* 0x000fe400020006ff */
[----:B------:R-:W-:Y:S01]  /*9180*/  ISETP.LT.OR P0, PT, R34, 0x9, !P0 ;  /* 0x000000092200780c */ /* 0x000fe20004701670 */
[----:B------:R-:W-:Y:S02]  /*9190*/  IMAD.X R30, RZ, RZ, R31, P2 ;  /* 0x000000ffff1e7224 */ /* 0x000fe400010e061f */
[----:B------:R-:W-:Y:S02]  /*91a0*/  HADD2.F32 R36, -RZ, R36.H0_H0 ;  /* 0x20000024ff247230 */ /* 0x000fe40000004100 */
[----:B------:R-:W-:-:S02]  /*91b0*/  IMAD R30, R30, UR20, RZ ;  /* 0x000000141e1e7c24 */ /* 0x000fc4000f8e02ff */
[----:B------:R-:W-:-:S04]  /*91c0*/  IMAD.WIDE.U32 R32, R37, UR20, R32 ;  /* 0x0000001425207c25 */ /* 0x000fc8000f8e0020 */
[----:B------:R-:W-:Y:S01]  /*91d0*/  FMUL R36, R36, UR18 ;  /* 0x0000001224247c20 */ /* 0x000fe20008400000 */
[----:B------:R-:W-:-:S03]  /*91e0*/  IMAD R37, R37, UR21, R30 ;  /* 0x0000001525257c24 */ /* 0x000fc6000f8e021e */
[----:B------:R-:W-:Y:S01]  /*91f0*/  FFMA R36, R227, UR19, R36 ;  /* 0x00000013e3247c23 */ /* 0x000fe20008000024 */
[----:B------:R-:W-:Y:S02]  /*9200*/  IADD3 R30, P2, R32, UR22, RZ ;  /* 0x00000016201e7c10 */ /* 0x000fe4000ff5e0ff */
[----:B------:R-:W-:Y:S02]  /*9210*/  PRMT R32, RZ, 0x7610, R32 ;  /* 0x00007610ff207816 */ /* 0x000fe40000000020 */
[----:B------:R-:W-:Y:S02]  /*9220*/  F2FP.SATFINITE.E4M3.F32.PACK_AB_MERGE_C R39, RZ, R36, RZ ;  /* 0x00000024ff27723e */ /* 0x000fe400048070ff */
[----:B------:R-:W-:-:S03]  /*9230*/  IADD3.X R31, R33, UR23, R37, P2, !PT ;  /* 0x00000017211f7c10 */ /* 0x000fc600097fe425 */
[----:B------:R1:W-:Y:S01]  /*9240*/  @!P3 STG.E.U8 desc[UR32][R24.64+0x1], R39 ;  /* 0x000001271800b986 */ /* 0x0003e2000c101120 */
[----:B------:R-:W-:Y:S05]  /*9250*/  @P0 BRA `(.L_x_45) ;  /* 0x0000000000040947 */ /* 0x000fea0003800000 */
[----:B------:R3:W5:Y:S02]  /*9260*/  LDG.E.U8 R32, desc[UR32][R30.64] ;  /* 0x000000201e207981 */ /* 0x000764000c1e1100 */
.L_x_45:
[----:B------:R-:W-:Y:S05]  /*9270*/  BSYNC B1 ;  /* 0x0000000000017941 */ /* 0x000fea0003800000 */
.L_x_44:
[----:B-----5:R-:W-:Y:S01]  /*9280*/  LOP3.LUT R32, R32, 0xff, RZ, 0xc0, !PT ;  /* 0x000000ff20207812 */ /* 0x020fe200078ec0ff */
[----:B------:R-:W-:Y:S01]  /*9290*/  BSSY B1, `(.L_x_46) ;  /* 0x000000b000017945 */ /* 0x000fe20003800000 */
[----:B------:R-:W-:Y:S02]  /*92a0*/  ISETP.LT.OR P1, PT, R34, 0x9, !P1 ;  /* 0x000000092200780c */ /* 0x000fe40004f21670 */
[----:B------:R-:W-:-:S05]  /*92b0*/  F2FP.F16.E4M3.UNPACK_B R32, R32 ;  /* 0x00000020ff20723e */ /* 0x000fca00020006ff */
        /* <DEDUP_REMOVED lines=8> */
.L_x_47:
[----:B------:R-:W-:Y:S05]  /*9340*/  BSYNC B1 ;  /* 0x0000000000017941 */ /* 0x000fea0003800000 */
.L_x_46:
[----:B-----5:R-:W-:Y:S01]  /*9350*/  LOP3.LUT R32, R32, 0xff, RZ, 0xc0, !PT ;  /* 0x000000ff20207812 */ /* 0x020fe200078ec0ff */
[----:B------:R-:W-:Y:S01]  /*9360*/  BSSY B1, `(.L_x_48) ;  /* 0x000000c000017945 */ /* 0x000fe20003800000 */
[----:B------:R-:W-:Y:S02]  /*9370*/  ISETP.GE.AND P0, PT, R35, 0x9, PT ;  /* 0x000000092300780c */ /* 0x000fe40003f06270 */
[----:B------:R-:W-:Y:S02]  /*9380*/  F2FP.F16.E4M3.UNPACK_B R32, R32 ;  /* 0x00000020ff20723e */ /* 0x000fe400020006ff */
[----:B------:R-:W-:-:S03]  /*9390*/  ISETP.LT.OR P2, PT, R34, 0x1, !P0 ;  /* 0x000000012200780c */ /* 0x000fc60004741670 */
[----:B------:R-:W-:-:S05]  /*93a0*/  HADD2.F32 R32, -RZ, R32.H0_H0 ;  /* 0x20000020ff207230 */ /* 0x000fca0000004100 */
[----:B------:R-:W-:-:S04]  /*93b0*/  FMUL R32, R32, UR18 ;  /* 0x0000001220207c20 */ /* 0x000fc80008400000 */
[----:B------:R-:W-:-:S05]  /*93c0*/  FFMA R32, R225, UR19, R32 ;  /* 0x00000013e1207c23 */ /* 0x000fca0008000020 */
[----:B----4-:R-:W-:Y:S02]  /*93d0*/  F2FP.SATFINITE.E4M3.F32.PACK_AB_MERGE_C R33, RZ, R32, RZ ;  /* 0x00000020ff21723e */ /* 0x010fe400048070ff */
[----:B------:R-:W-:-:S03]  /*93e0*/  PRMT R32, RZ, 0x7610, R32 ;  /* 0x00007610ff207816 */ /* 0x000fc60000000020 */
[----:B------:R4:W-:Y:S01]  /*93f0*/  @!P1 STG.E.U8 desc[UR32][R26.64+0x1], R33 ;  /* 0x000001211a009986 */ /* 0x0009e2000c101120 */
[----:B------:R-:W-:Y:S05]  /*9400*/  @P2 BRA `(.L_x_49) ;  /* 0x0000000000042947 */ /* 0x000fea0003800000 */
[----:B------:R0:W5:Y:S02]  /*9410*/  LDG.E.U8 R32, desc[UR32][R28.64+0x8] ;  /* 0x000008201c207981 */ /* 0x000164000c1e1100 */
.L_x_49:
[----:B------:R-:W-:Y:S05]  /*9420*/  BSYNC B1 ;  /* 0x0000000000017941 */ /* 0x000fea0003800000 */
.L_x_48:
[----:B-----5:R-:W-:Y:S01]  /*9430*/  LOP3.LUT R32, R32, 0xff, RZ, 0xc0, !PT ;  /* 0x000000ff20207812 */ /* 0x020fe200078ec0ff */
[----:B------:R-:W-:Y:S01]  /*9440*/  BSSY B1, `(.L_x_50) ;  /* 0x000000c000017945 */ /* 0x000fe20003800000 */
[----:B------:R-:W-:Y:S02]  /*9450*/  ISETP.GE.AND P1, PT, R35, 0xa, PT ;  /* 0x0000000a2300780c */ /* 0x000fe40003f26270 */
[----:B------:R-:W-:Y:S02]  /*9460*/  F2FP.F16.E4M3.UNPACK_B R32, R32 ;  /* 0x00000020ff20723e */ /* 0x000fe400020006ff */
[----:B------:R-:W-:-:S03]  /*9470*/  ISETP.LT.OR P3, PT, R34, 0x1, !P1 ;  /* 0x000000012200780c */ /* 0x000fc60004f61670 */
[----:B------:R-:W-:-:S05]  /*9480*/  HADD2.F32 R32, -RZ, R32.H0_H0 ;  /* 0x20000020ff207230 */ /* 0x000fca0000004100 */
[----:B----4-:R-:W-:Y:S01]  /*9490*/  FMUL R33, R32, UR18 ;  /* 0x0000001220217c20 */ /* 0x010fe20008400000 */
[----:B------:R-:W-:-:S03]  /*94a0*/  PRMT R32, RZ, 0x7610, R32 ;  /* 0x00007610ff207816 */ /* 0x000fc60000000020 */
[----:B------:R-:W-:-:S05]  /*94b0*/  FFMA R33, R224, UR19, R33 ;  /* 0x00000013e0217c23 */ /* 0x000fca0008000021 */
[----:B------:R-:W-:-:S05]  /*94c0*/  F2FP.SATFINITE.E4M3.F32.PACK_AB_MERGE_C R33, RZ, R33, RZ ;  /* 0x00000021ff21723e */ /* 0x000fca00048070ff */
[----:B------:R4:W-:Y:S01]  /*94d0*/  @!P2 STG.E.U8 desc[UR32][R24.64+0x8], R33 ;  /* 0x000008211800a986 */ /* 0x0009e2000c101120 */
[----:B------:R-:W-:Y:S05]  /*94e0*/  @P3 BRA `(.L_x_51) ;  /* 0x0000000000043947 */ /* 0x000fea0003800000 */
[----:B------:R0:W5:Y:S02]  /*94f0*/  LDG.E.U8 R32, desc[UR32][R28.64+0x9] ;  /* 0x000009201c207981 */ /* 0x000164000c1e1100 */
.L_x_51:
[----:B------:R-:W-:Y:S05]  /*9500*/  BSYNC B1 ;  /* 0x0000000000017941 */ /* 0x000fea0003800000 */
.L_x_50:
[----:B-----5:R-:W-:Y:S01]  /*9510*/  LOP3.LUT R32, R32, 0xff, RZ, 0xc0, !PT ;  /* 0x000000ff20207812 */ /* 0x020fe200078ec0ff */
[----:B------:R-:W-:Y:S01]  /*9520*/  BSSY B1, `(.L_x_52) ;  /* 0x000000b000017945 */ /* 0x000fe20003800000 */
[----:B------:R-:W-:Y:S02]  /*9530*/  ISETP.LT.OR P0, PT, R34, 0x9, !P0 ;  /* 0x000000092200780c */ /* 0x000fe40004701670 */
[----:B------:R-:W-:-:S05]  /*9540*/  F2FP.F16.E4M3.UNPACK_B R32, R32 ;  /* 0x00000020ff20723e */ /* 0x000fca00020006ff */
        /* <DEDUP_REMOVED lines=8> */
.L_x_53:
[----:B------:R-:W-:Y:S05]  /*95d0*/  BSYNC B1 ;  /* 0x0000000000017941 */ /* 0x000fea0003800000 */
.L_x_52:
[----:B-----5:R-:W-:Y:S01]  /*95e0*/  LOP3.LUT R32, R32, 0xff, RZ, 0xc0, !PT ;  /* 0x000000ff20207812 */ /* 0x020fe200078ec0ff */
[----:B------:R-:W-:Y:S01]  /*95f0*/  BSSY B1, `(.L_x_54) ;  /* 0x000000b000017945 */ /* 0x000fe20003800000 */
[----:B------:R-:W-:Y:S02]  /*9600*/  ISETP.LT.OR P1, PT, R34, 0x9, !P1 ;  /* 0x000000092200780c */ /* 0x000fe40004f21670 */
[----:B------:R-:W-:-:S05]  /*9610*/  F2FP.F16.E4M3.UNPACK_B R32, R32 ;  /* 0x00000020ff20723e */ /* 0x000fca00020006ff */
        /* <DEDUP_REMOVED lines=8> */
.L_x_55:
[----:B------:R-:W-:Y:S05]  /*96a0*/  BSYNC B1 ;  /* 0x0000000000017941 */ /* 0x000fea0003800000 */
.L_x_54:
        /* <DEDUP_REMOVED lines=13> */
.L_x_57:
[----:B------:R-:W-:Y:S05]  /*9780*/  BSYNC B1 ;  /* 0x0000000000017941 */ /* 0x000fea0003800000 */
.L_x_56:
        /* <DEDUP_REMOVED lines=13> */
.L_x_59:
[----:B------:R-:W-:Y:S05]  /*9860*/  BSYNC B1 ;  /* 0x0000000000017941 */ /* 0x000fea0003800000 */
.L_x_58:
        /* <DEDUP_REMOVED lines=12> */
.L_x_61:
[----:B------:R-:W-:Y:S05]  /*9930*/  BSYNC B1 ;  /* 0x0000000000017941 */ /* 0x000fea0003800000 */
.L_x_60:
        /* <DEDUP_REMOVED lines=12> */
.L_x_63:
[----:B------:R-:W-:Y:S05]  /*9a00*/  BSYNC B1 ;  /* 0x0000000000017941 */ /* 0x000fea0003800000 */
.L_x_62:
        /* <DEDUP_REMOVED lines=13> */
.L_x_65:
[----:B------:R-:W-:Y:S05]  /*9ae0*/  BSYNC B1 ;  /* 0x0000000000017941 */ /* 0x000fea0003800000 */
.L_x_64:
        /* <DEDUP_REMOVED lines=13> */
.L_x_67:
[----:B------:R-:W-:Y:S05]  /*9bc0*/  BSYNC B1 ;  /* 0x0000000000017941 */ /* 0x000fea0003800000 */
.L_x_66:
        /* <DEDUP_REMOVED lines=12> */
.L_x_69:
[----:B------:R-:W-:Y:S05]  /*9c90*/  BSYNC B1 ;  /* 0x0000000000017941 */ /* 0x000fea0003800000 */
.L_x_68:
        /* <DEDUP_REMOVED lines=12> */
.L_x_71:
[----:B------:R-:W-:Y:S05]  /*9d60*/  BSYNC B1 ;  /* 0x0000000000017941 */ /* 0x000fea0003800000 */
.L_x_70:
        /* <DEDUP_REMOVED lines=13> */
.L_x_73:
[----:B------:R-:W-:Y:S05]  /*9e40*/  BSYNC B1 ;  /* 0x0000000000017941 */ /* 0x000fea0003800000 */
.L_x_72:
        /* <DEDUP_REMOVED lines=13> */
.L_x_75:
[----:B------:R-:W-:Y:S05]  /*9f20*/  BSYNC B1 ;  /* 0x0000000000017941 */ /* 0x000fea0003800000 */
.L_x_74:
        /* <DEDUP_REMOVED lines=12> */
.L_x_77:
[----:B------:R-:W-:Y:S05]  /*9ff0*/  BSYNC B1 ;  /* 0x0000000000017941 */ /* 0x000fea0003800000 */
.L_x_76:
        /* <DEDUP_REMOVED lines=12> */
.L_x_79:
[----:B------:R-:W-:Y:S05]  /*a0c0*/  BSYNC B1 ;  /* 0x0000000000017941 */ /* 0x000fea0003800000 */
.L_x_78:
        /* <DEDUP_REMOVED lines=13> */
.L_x_81:
[----:B------:R-:W-:Y:S05]  /*a1a0*/  BSYNC B1 ;  /* 0x0000000000017941 */ /* 0x000fea0003800000 */
.L_x_80:
        /* <DEDUP_REMOVED lines=13> */
.L_x_83:
[----:B------:R-:W-:Y:S05]  /*a280*/  BSYNC B1 ;  /* 0x0000000000017941 */ /* 0x000fea0003800000 */
.L_x_82:
        /* <DEDUP_REMOVED lines=12> */
.L_x_85:
[----:B------:R-:W-:Y:S05]  /*a350*/  BSYNC B1 ;  /* 0x0000000000017941 */ /* 0x000fea0003800000 */
.L_x_84:
        /* <DEDUP_REMOVED lines=12> */
.L_x_87:
[----:B------:R-:W-:Y:S05]  /*a420*/  BSYNC B1 ;  /* 0x0000000000017941 */ /* 0x000fea0003800000 */
.L_x_86:
        /* <DEDUP_REMOVED lines=13> */
.L_x_89:
[----:B------:R-:W-:Y:S05]  /*a500*/  BSYNC B1 ;  /* 0x0000000000017941 */ /* 0x000fea0003800000 */
.L_x_88:
        /* <DEDUP_REMOVED lines=13> */
.L_x_91:
[----:B------:R-:W-:Y:S05]  /*a5e0*/  BSYNC B1 ;  /* 0x0000000000017941 */ /* 0x000fea0003800000 */
.L_x_90:
        /* <DEDUP_REMOVED lines=12> */
.L_x_93:
[----:B------:R-:W-:Y:S05]  /*a6b0*/  BSYNC B1 ;  /* 0x0000000000017941 */ /* 0x000fea0003800000 */
.L_x_92:
        /* <DEDUP_REMOVED lines=12> */
.L_x_95:
[----:B------:R-:W-:Y:S05]  /*a780*/  BSYNC B1 ;  /* 0x0000000000017941 */ /* 0x000fea0003800000 */
.L_x_94:
        /* <DEDUP_REMOVED lines=13> */
.L_x_97:
[----:B------:R-:W-:Y:S05]  /*a860*/  BSYNC B1 ;  /* 0x0000000000017941 */ /* 0x000fea0003800000 */
.L_x_96:
        /* <DEDUP_REMOVED lines=13> */
.L_x_99:
[----:B------:R-:W-:Y:S05]  /*a940*/  BSYNC B1 ;  /* 0x0000000000017941 */ /* 0x000fea0003800000 */
.L_x_98:
        /* <DEDUP_REMOVED lines=12> */
.L_x_101:
[----:B------:R-:W-:Y:S05]  /*aa10*/  BSYNC B1 ;  /* 0x0000000000017941 */ /* 0x000fea0003800000 */
.L_x_100:
        /* <DEDUP_REMOVED lines=12> */
.L_x_103:
[----:B------:R-:W-:Y:S05]  /*aae0*/  BSYNC B1 ;  /* 0x0000000000017941 */ /* 0x000fea0003800000 */
.L_x_102:
        /* <DEDUP_REMOVED lines=13> */
.L_x_105:
[----:B------:R-:W-:Y:S05]  /*abc0*/  BSYNC B1 ;  /* 0x0000000000017941 */ /* 0x000fea0003800000 */
.L_x_104:
        /* <DEDUP_REMOVED lines=13> */
.L_x_107:
[----:B------:R-:W-:Y:S05]  /*aca0*/  BSYNC B1 ;  /* 0x0000000000017941 */ /* 0x000fea0003800000 */
.L_x_106:
        /* <DEDUP_REMOVED lines=12> */
.L_x_109:
[----:B------:R-:W-:Y:S05]  /*ad70*/  BSYNC B1 ;  /* 0x0000000000017941 */ /* 0x000fea0003800000 */
.L_x_108:
        /* <DEDUP_REMOVED lines=12> */
.L_x_111:
[----:B------:R-:W-:Y:S05]  /*ae40*/  BSYNC B1 ;  /* 0x0000000000017941 */ /* 0x000fea0003800000 */
.L_x_110:
        /* <DEDUP_REMOVED lines=13> */
.L_x_113:
[----:B------:R-:W-:Y:S05]  /*af20*/  BSYNC B1 ;  /* 0x0000000000017941 */ /* 0x000fea0003800000 */
.L_x_112:
        /* <DEDUP_REMOVED lines=13> */
.L_x_115:
[----:B------:R-:W-:Y:S05]  /*b000*/  BSYNC B1 ;  /* 0x0000000000017941 */ /* 0x000fea0003800000 */
.L_x_114:
        /* <DEDUP_REMOVED lines=12> */
.L_x_117:
[----:B------:R-:W-:Y:S05]  /*b0d0*/  BSYNC B1 ;  /* 0x0000000000017941 */ /* 0x000fea0003800000 */
.L_x_116:
        /* <DEDUP_REMOVED lines=12> */
.L_x_119:
[----:B------:R-:W-:Y:S05]  /*b1a0*/  BSYNC B1 ;  /* 0x0000000000017941 */ /* 0x000fea0003800000 */
.L_x_118:
        /* <DEDUP_REMOVED lines=13> */
.L_x_121:
[----:B------:R-:W-:Y:S05]  /*b280*/  BSYNC B1 ;  /* 0x0000000000017941 */ /* 0x000fea0003800000 */
.L_x_120:
        /* <DEDUP_REMOVED lines=13> */
.L_x_123:
[----:B------:R-:W-:Y:S05]  /*b360*/  BSYNC B1 ;  /* 0x0000000000017941 */ /* 0x000fea0003800000 */
.L_x_122:
        /* <DEDUP_REMOVED lines=12> */
.L_x_125:
[----:B------:R-:W-:Y:S05]  /*b430*/  BSYNC B1 ;  /* 0x0000000000017941 */ /* 0x000fea0003800000 */
.L_x_124:
        /* <DEDUP_REMOVED lines=12> */
.L_x_127:
[----:B------:R-:W-:Y:S05]  /*b500*/  BSYNC B1 ;  /* 0x0000000000017941 */ /* 0x000fea0003800000 */
.L_x_126:
        /* <DEDUP_REMOVED lines=13> */
.L_x_129:
[----:B------:R-:W-:Y:S05]  /*b5e0*/  BSYNC B1 ;  /* 0x0000000000017941 */ /* 0x000fea0003800000 */
.L_x_128:
        /* <DEDUP_REMOVED lines=13> */
.L_x_131:
[----:B------:R-:W-:Y:S05]  /*b6c0*/  BSYNC B1 ;  /* 0x0000000000017941 */ /* 0x000fea0003800000 */
.L_x_130:
        /* <DEDUP_REMOVED lines=12> */
.L_x_133:
[----:B------:R-:W-:Y:S05]  /*b790*/  BSYNC B1 ;  /* 0x0000000000017941 */ /* 0x000fea0003800000 */
.L_x_132:
        /* <DEDUP_REMOVED lines=12> */
.L_x_135:
[----:B------:R-:W-:Y:S05]  /*b860*/  BSYNC B1 ;  /* 0x0000000000017941 */ /* 0x000fea0003800000 */
.L_x_134:
        /* <DEDUP_REMOVED lines=13> */
.L_x_137:
[----:B------:R-:W-:Y:S05]  /*b940*/  BSYNC B1 ;  /* 0x0000000000017941 */ /* 0x000fea0003800000 */
.L_x_136:
        /* <DEDUP_REMOVED lines=13> */
.L_x_139:
[----:B------:R-:W-:Y:S05]  /*ba20*/  BSYNC B1 ;  /* 0x0000000000017941 */ /* 0x000fea0003800000 */
.L_x_138:
        /* <DEDUP_REMOVED lines=12> */
.L_x_141:
[----:B------:R-:W-:Y:S05]  /*baf0*/  BSYNC B1 ;  /* 0x0000000000017941 */ /* 0x000fea0003800000 */
.L_x_140:
        /* <DEDUP_REMOVED lines=12> */
.L_x_143:
[----:B------:R-:W-:Y:S05]  /*bbc0*/  BSYNC B1 ;  /* 0x0000000000017941 */ /* 0x000fea0003800000 */
.L_x_142:
        /* <DEDUP_REMOVED lines=13> */
.L_x_145:
[----:B------:R-:W-:Y:S05]  /*bca0*/  BSYNC B1 ;  /* 0x0000000000017941 */ /* 0x000fea0003800000 */
.L_x_144:
        /* <DEDUP_REMOVED lines=13> */
.L_x_147:
[----:B------:R-:W-:Y:S05]  /*bd80*/  BSYNC B1 ;  /* 0x0000000000017941 */ /* 0x000fea0003800000 */
.L_x_146:
        /* <DEDUP_REMOVED lines=12> */
.L_x_149:
[----:B------:R-:W-:Y:S05]  /*be50*/  BSYNC B1 ;  /* 0x0000000000017941 */ /* 0x000fea0003800000 */
.L_x_148:
        /* <DEDUP_REMOVED lines=12> */
.L_x_151:
[----:B------:R-:W-:Y:S05]  /*bf20*/  BSYNC B1 ;  /* 0x0000000000017941 */ /* 0x000fea0003800000 */
.L_x_150:
        /* <DEDUP_REMOVED lines=13> */
.L_x_153:
[----:B------:R-:W-:Y:S05]  /*c000*/  BSYNC B1 ;  /* 0x0000000000017941 */ /* 0x000fea0003800000 */
.L_x_152:
        /* <DEDUP_REMOVED lines=13> */
.L_x_155:
[----:B------:R-:W-:Y:S05]  /*c0e0*/  BSYNC B1 ;  /* 0x0000000000017941 */ /* 0x000fea0003800000 */
.L_x_154:
        /* <DEDUP_REMOVED lines=12> */
.L_x_157:
[----:B------:R-:W-:Y:S05]  /*c1b0*/  BSYNC B1 ;  /* 0x0000000000017941 */ /* 0x000fea0003800000 */
.L_x_156:
        /* <DEDUP_REMOVED lines=12> */
.L_x_159:
[----:B------:R-:W-:Y:S05]  /*c280*/  BSYNC B1 ;  /* 0x0000000000017941 */ /* 0x000fea0003800000 */
.L_x_158:
        /* <DEDUP_REMOVED lines=13> */
.L_x_161:
[----:B------:R-:W-:Y:S05]  /*c360*/  BSYNC B1 ;  /* 0x0000000000017941 */ /* 0x000fea0003800000 */
.L_x_160:
        /* <DEDUP_REMOVED lines=13> */
.L_x_163:
[----:B------:R-:W-:Y:S05]  /*c440*/  BSYNC B1 ;  /* 0x0000000000017941 */ /* 0x000fea0003800000 */
.L_x_162:
        /* <DEDUP_REMOVED lines=12> */
.L_x_165:
[----:B------:R-:W-:Y:S05]  /*c510*/  BSYNC B1 ;  /* 0x0000000000017941 */ /* 0x000fea0003800000 */
.L_x_164:
        /* <DEDUP_REMOVED lines=12> */
.L_x_167:
[----:B------:R-:W-:Y:S05]  /*c5e0*/  BSYNC B1 ;  /* 0x0000000000017941 */ /* 0x000fea0003800000 */
.L_x_166:
        /* <DEDUP_REMOVED lines=13> */
.L_x_169:
[----:B------:R-:W-:Y:S05]  /*c6c0*/  BSYNC B1 ;  /* 0x0000000000017941 */ /* 0x000fea0003800000 */
.L_x_168:
        /* <DEDUP_REMOVED lines=13> */
.L_x_171:
[----:B------:R-:W-:Y:S05]  /*c7a0*/  BSYNC B1 ;  /* 0x0000000000017941 */ /* 0x000fea0003800000 */
.L_x_170:
        /* <DEDUP_REMOVED lines=12> */
.L_x_173:
[----:B------:R-:W-:Y:S05]  /*c870*/  BSYNC B1 ;  /* 0x0000000000017941 */ /* 0x000fea0003800000 */
.L_x_172:
        /* <DEDUP_REMOVED lines=12> */
.L_x_175:
[----:B------:R-:W-:Y:S05]  /*c940*/  BSYNC B1 ;  /* 0x0000000000017941 */ /* 0x000fea0003800000 */
.L_x_174:
        /* <DEDUP_REMOVED lines=13> */
.L_x_177:
[----:B------:R-:W-:Y:S05]  /*ca20*/  BSYNC B1 ;  /* 0x0000000000017941 */ /* 0x000fea0003800000 */
.L_x_176:
        /* <DEDUP_REMOVED lines=13> */
.L_x_179:
[----:B------:R-:W-:Y:S05]  /*cb00*/  BSYNC B1 ;  /* 0x0000000000017941 */ /* 0x000fea0003800000 */
.L_x_178:
        /* <DEDUP_REMOVED lines=12> */
.L_x_181:
[----:B------:R-:W-:Y:S05]  /*cbd0*/  BSYNC B1 ;  /* 0x0000000000017941 */ /* 0x000fea0003800000 */
.L_x_180:
        /* <DEDUP_REMOVED lines=12> */
.L_x_183:
[----:B------:R-:W-:Y:S05]  /*cca0*/  BSYNC B1 ;  /* 0x0000000000017941 */ /* 0x000fea0003800000 */
.L_x_182:
        /* <DEDUP_REMOVED lines=13> */
.L_x_185:
[----:B------:R-:W-:Y:S05]  /*cd80*/  BSYNC B1 ;  /* 0x0000000000017941 */ /* 0x000fea0003800000 */
.L_x_184:
        /* <DEDUP_REMOVED lines=13> */
.L_x_187:
[----:B------:R-:W-:Y:S05]  /*ce60*/  BSYNC B1 ;  /* 0x0000000000017941 */ /* 0x000fea0003800000 */
.L_x_186:
        /* <DEDUP_REMOVED lines=12> */
.L_x_189:
[----:B------:R-:W-:Y:S05]  /*cf30*/  BSYNC B1 ;  /* 0x0000000000017941 */ /* 0x000fea0003800000 */
.L_x_188:
        /* <DEDUP_REMOVED lines=12> */
.L_x_191:
[----:B------:R-:W-:Y:S05]  /*d000*/  BSYNC B1 ;  /* 0x0000000000017941 */ /* 0x000fea0003800000 */
.L_x_190:
        /* <DEDUP_REMOVED lines=13> */
.L_x_193:
[----:B------:R-:W-:Y:S05]  /*d0e0*/  BSYNC B1 ;  /* 0x0000000000017941 */ /* 0x000fea0003800000 */
.L_x_192:
        /* <DEDUP_REMOVED lines=13> */
.L_x_195:
[----:B------:R-:W-:Y:S05]  /*d1c0*/  BSYNC B1 ;  /* 0x0000000000017941 */ /* 0x000fea0003800000 */
.L_x_194:
        /* <DEDUP_REMOVED lines=12> */
.L_x_197:
[----:B------:R-:W-:Y:S05]  /*d290*/  BSYNC B1 ;  /* 0x0000000000017941 */ /* 0x000fea0003800000 */
.L_x_196:
        /* <DEDUP_REMOVED lines=12> */
.L_x_199:
[----:B------:R-:W-:Y:S05]  /*d360*/  BSYNC B1 ;  /* 0x0000000000017941 */ /* 0x000fea0003800000 */
.L_x_198:
        /* <DEDUP_REMOVED lines=13> */
.L_x_201:
[----:B------:R-:W-:Y:S05]  /*d440*/  BSYNC B1 ;  /* 0x0000000000017941 */ /* 0x000fea0003800000 */
.L_x_200:
        /* <DEDUP_REMOVED lines=13> */
.L_x_203:
[----:B------:R-:W-:Y:S05]  /*d520*/  BSYNC B1 ;  /* 0x0000000000017941 */ /* 0x000fea0003800000 */
.L_x_202:
        /* <DEDUP_REMOVED lines=12> */
.L_x_205:
[----:B------:R-:W-:Y:S05]  /*d5f0*/  BSYNC B1 ;  /* 0x0000000000017941 */ /* 0x000fea0003800000 */
.L_x_204:
        /* <DEDUP_REMOVED lines=12> */
.L_x_207:
[----:B------:R-:W-:Y:S05]  /*d6c0*/  BSYNC B1 ;  /* 0x0000000000017941 */ /* 0x000fea0003800000 */
.L_x_206:
        /* <DEDUP_REMOVED lines=13> */
.L_x_209:
[----:B------:R-:W-:Y:S05]  /*d7a0*/  BSYNC B1 ;  /* 0x0000000000017941 */ /* 0x000fea0003800000 */
.L_x_208:
        /* <DEDUP_REMOVED lines=13> */
.L_x_211:
[----:B------:R-:W-:Y:S05]  /*d880*/  BSYNC B1 ;  /* 0x0000000000017941 */ /* 0x000fea0003800000 */
.L_x_210:
[----:B-----5:R-:W-:Y:S01]  /*d890*/  LOP3.LUT R32, R32, 0xff, RZ, 0xc0, !PT ;  /* 0x000000ff20207812 */ /* 0x020fe200078ec0ff */
[----:B------:R-:W-:Y:S01]  /*d8a0*/  BSSY B1, `(.L_x_212) ;  /* 0x000000b000017945 */ /* 0x000fe20003800000 */
[----:B------:R-:W-:Y:S02]  /*d8b0*/  ISETP.LT.OR P0, PT, R34, 0x9, !P0 ;  /* 0x000000092200780c */ /* 0x000fe40004701670 */
[----:B------:R-:W-:-:S05]  /*d8c0*/  F2FP.F16.E4M3.UNPACK_B R32, R32 ;  /* 0x00000020ff20723e */ /* 0x000fca00020006ff */
[----:B------:R-:W-:-:S05]  /*d8d0*/  HADD2.F32 R32, -RZ, R32.H0_H0 ;  /* 0x20000020ff207230 */ /* 0x000fca0000004100 */
[----:B------:R-:W-:-:S04]  /*d8e0*/  FMUL R32, R32, UR18 ;  /* 0x0000001220207c20 */ /* 0x000fc80008400000 */
[----:B------:R-:W-:Y:S01]  /*d8f0*/  FFMA R32, R23, UR19, R32 ;  /* 0x0000001317207c23 */ /* 0x000fe20008000020 */
[----:B------:R-:W-:-:S04]  /*d900*/  PRMT R23, RZ, 0x7610, R23 ;  /* 0x00007610ff177816 */ /* 0x000fc80000000017 */
[----:B----4-:R-:W-:-:S05]  /*d910*/  F2FP.SATFINITE.E4M3.F32.PACK_AB_MERGE_C R33, RZ, R32, RZ ;  /* 0x00000020ff21723e */ /* 0x010fca00048070ff */
[----:B------:R4:W-:Y:S01]  /*d920*/  @!P3 STG.E.U8 desc[UR32][R24.64+0xa9], R33 ;  /* 0x0000a9211800b986 */ /* 0x0009e2000c101120 */
[----:B------:R-:W-:Y:S05]  /*d930*/  @P0 BRA `(.L_x_213) ;  /* 0x0000000000040947 */ /* 0x000fea0003800000 */
[----:B------:R0:W5:Y:S02]  /*d940*/  LDG.E.U8 R23, desc[UR32][R30.64+0xa8] ;  /* 0x0000a8201e177981 */ /* 0x000164000c1e1100 */
.L_x_213:
[----:B------:R-:W-:Y:S05]  /*d950*/  BSYNC B1 ;  /* 0x0000000000017941 */ /* 0x000fea0003800000 */
.L_x_212:
        /* <DEDUP_REMOVED lines=8> */
[----:B------:R-:W-:-:S05]  /*d9e0*/  F2FP.SATFINITE.E4M3.F32.PACK_AB_MERGE_C R23, RZ, R23, RZ ;  /* 0x00000017ff17723e */ /* 0x000fca00048070ff */
[----:B------:R0:W-:Y:S01]  /*d9f0*/  @!P0 STG.E.U8 desc[UR32][R26.64+0xa8], R23 ;  /* 0x0000a8171a008986 */ /* 0x0001e2000c101120 */
[----:B------:R-:W-:Y:S05]  /*da00*/  @P1 BRA `(.L_x_215) ;  /* 0x0000000000041947 */ /* 0x000fea0003800000 */
[----:B------:R0:W5:Y:S02]  /*da10*/  LDG.E.U8 R22, desc[UR32][R30.64+0xa9] ;  /* 0x0000a9201e167981 */ /* 0x000164000c1e1100 */
.L_x_215:
[----:B------:R-:W-:Y:S05]  /*da20*/  BSYNC B1 ;  /* 0x0000000000017941 */ /* 0x000fea0003800000 */
.L_x_214:
[----:B-----5:R-:W-:Y:S01]  /*da30*/  LOP3.LUT R22, R22, 0xff, RZ, 0xc0, !PT ;  /* 0x000000ff16167812 */ /* 0x020fe200078ec0ff */
[----:B------:R-:W-:Y:S01]  /*da40*/  BSSY B1, `(.L_x_216) ;  /* 0x000000c000017945 */ /* 0x000fe20003800000 */
[----:B------:R-:W-:Y:S02]  /*da50*/  ISETP.GE.AND P0, PT, R35, 0xb1, PT ;  /* 0x000000b12300780c */ /* 0x000fe40003f06270 */
[----:B------:R-:W-:Y:S02]  /*da60*/  F2FP.F16.E4M3.UNPACK_B R22, R22 ;  /* 0x00000016ff16723e */ /* 0x000fe400020006ff */
[----:B------:R-:W-:-:S03]  /*da70*/  ISETP.LT.OR P2, PT, R34, 0x1, !P0 ;  /* 0x000000012200780c */ /* 0x000fc60004741670 */
[----:B------:R-:W-:-:S05]  /*da80*/  HADD2.F32 R22, -RZ, R22.H0_H0 ;  /* 0x20000016ff167230 */ /* 0x000fca0000004100 */
[----:B------:R-:W-:-:S04]  /*da90*/  FMUL R22, R22, UR18 ;  /* 0x0000001216167c20 */ /* 0x000fc80008400000 */
[----:B------:R-:W-:Y:S01]  /*daa0*/  FFMA R22, R21, UR19, R22 ;  /* 0x0000001315167c23 */ /* 0x000fe20008000016 */
[----:B------:R-:W-:-:S04]  /*dab0*/  PRMT R21, RZ, 0x7610, R21 ;  /* 0x00007610ff157816 */ /* 0x000fc80000000015 */
[----:B0-----:R-:W-:-:S05]  /*dac0*/  F2FP.SATFINITE.E4M3.F32.PACK_AB_MERGE_C R23, RZ, R22, RZ ;  /* 0x00000016ff17723e */ /* 0x001fca00048070ff */
[----:B------:R0:W-:Y:S01]  /*dad0*/  @!P1 STG.E.U8 desc[UR32][R26.64+0xa9], R23 ;  /* 0x0000a9171a009986 */ /* 0x0001e2000c101120 */
[----:B------:R-:W-:Y:S05]  /*dae0*/  @P2 BRA `(.L_x_217) ;  /* 0x0000000000042947 */ /* 0x000fea0003800000 */
[----:B------:R0:W5:Y:S02]  /*daf0*/  LDG.E.U8 R21, desc[UR32][R28.64+0xb0] ;  /* 0x0000b0201c157981 */ /* 0x000164000c1e1100 */
.L_x_217:
[----:B------:R-:W-:Y:S05]  /*db00*/  BSYNC B1 ;  /* 0x0000000000017941 */ /* 0x000fea0003800000 */
.L_x_216:
        /* <DEDUP_REMOVED lines=13> */
.L_x_219:
[----:B------:R-:W-:Y:S05]  /*dbe0*/  BSYNC B1 ;  /* 0x0000000000017941 */ /* 0x000fea0003800000 */
.L_x_218:
        /* <DEDUP_REMOVED lines=12> */
.L_x_221:
[----:B------:R-:W-:Y:S05]  /*dcb0*/  BSYNC B1 ;  /* 0x0000000000017941 */ /* 0x000fea0003800000 */
.L_x_220:
        /* <DEDUP_REMOVED lines=12> */
.L_x_223:
[----:B------:R-:W-:Y:S05]  /*dd80*/  BSYNC B1 ;  /* 0x0000000000017941 */ /* 0x000fea0003800000 */
.L_x_222:
        /* <DEDUP_REMOVED lines=13> */
.L_x_225:
[----:B------:R-:W-:Y:S05]  /*de60*/  BSYNC B1 ;  /* 0x0000000000017941 */ /* 0x000fea0003800000 */
.L_x_224:
        /* <DEDUP_REMOVED lines=13> */
.L_x_227:
[----:B------:R-:W-:Y:S05]  /*df40*/  BSYNC B1 ;  /* 0x0000000000017941 */ /* 0x000fea0003800000 */
.L_x_226:
        /* <DEDUP_REMOVED lines=12> */
.L_x_229:
[----:B------:R-:W-:Y:S05]  /*e010*/  BSYNC B1 ;  /* 0x0000000000017941 */ /* 0x000fea0003800000 */
.L_x_228:
        /* <DEDUP_REMOVED lines=12> */
.L_x_231:
[----:B------:R-:W-:Y:S05]  /*e0e0*/  BSYNC B1 ;  /* 0x0000000000017941 */ /* 0x000fea0003800000 */
.L_x_230:
        /* <DEDUP_REMOVED lines=13> */
.L_x_233:
[----:B------:R-:W-:Y:S05]  /*e1c0*/  BSYNC B1 ;  /* 0x0000000000017941 */ /* 0x000fea0003800000 */
.L_x_232:
        /* <DEDUP_REMOVED lines=13> */
.L_x_235:
[----:B------:R-:W-:Y:S05]  /*e2a0*/  BSYNC B1 ;  /* 0x0000000000017941 */ /* 0x000fea0003800000 */
.L_x_234:
        /* <DEDUP_REMOVED lines=12> */
.L_x_237:
[----:B------:R-:W-:Y:S05]  /*e370*/  BSYNC B1 ;  /* 0x0000000000017941 */ /* 0x000fea0003800000 */
.L_x_236:
        /* <DEDUP_REMOVED lines=12> */
.L_x_239:
[----:B------:R-:W-:Y:S05]  /*e440*/  BSYNC B1 ;  /* 0x0000000000017941 */ /* 0x000fea0003800000 */
.L_x_238:
        /* <DEDUP_REMOVED lines=13> */
.L_x_241:
[----:B------:R-:W-:Y:S05]  /*e520*/  BSYNC B1 ;  /* 0x0000000000017941 */ /* 0x000fea0003800000 */
.L_x_240:
        /* <DEDUP_REMOVED lines=13> */
.L_x_243:
[----:B------:R-:W-:Y:S05]  /*e600*/  BSYNC B1 ;  /* 0x0000000000017941 */ /* 0x000fea0003800000 */
.L_x_242:
        /* <DEDUP_REMOVED lines=12> */
.L_x_245:
[----:B------:R-:W-:Y:S05]  /*e6d0*/  BSYNC B1 ;  /* 0x0000000000017941 */ /* 0x000fea0003800000 */
.L_x_244:
        /* <DEDUP_REMOVED lines=12> */
.L_x_247:
[----:B------:R-:W-:Y:S05]  /*e7a0*/  BSYNC B1 ;  /* 0x0000000000017941 */ /* 0x000fea0003800000 */
.L_x_246:
        /* <DEDUP_REMOVED lines=13> */
.L_x_249:
[----:B------:R-:W-:Y:S05]  /*e880*/  BSYNC B1 ;  /* 0x0000000000017941 */ /* 0x000fea0003800000 */
.L_x_248:
        /* <DEDUP_REMOVED lines=13> */
.L_x_251:
[----:B------:R-:W-:Y:S05]  /*e960*/  BSYNC B1 ;  /* 0x0000000000017941 */ /* 0x000fea0003800000 */
.L_x_250:
        /* <DEDUP_REMOVED lines=12> */
.L_x_253:
[----:B------:R-:W-:Y:S05]  /*ea30*/  BSYNC B1 ;  /* 0x0000000000017941 */ /* 0x000fea0003800000 */
.L_x_252:
        /* <DEDUP_REMOVED lines=12> */
.L_x_255:
[----:B------:R-:W-:Y:S05]  /*eb00*/  BSYNC B1 ;  /* 0x0000000000017941 */ /* 0x000fea0003800000 */
.L_x_254:
[----:B-----5:R-:W-:Y:S01]  /*eb10*/  LOP3.LUT R2, R2, 0xff, RZ, 0xc0, !PT ;  /* 0x000000ff02027812 */ /* 0x020fe200078ec0ff */
[----:B------:R-:W-:Y:S01]  /*eb20*/  BSSY B1, `(.L_x_256) ;  /* 0x000000c000017945 */ /* 0x000fe20003800000 */
[----:B------:R-:W-:Y:S02]  /*eb30*/  ISETP.GE.AND P0, PT, R35, 0xd9, PT ;  /* 0x000000d92300780c */ /* 0x000fe40003f06270 */
[----:B------:R-:W-:Y:S02]  /*eb40*/  F2FP.F16.E4M3.UNPACK_B R2, R2 ;  /* 0x00000002ff02723e */ /* 0x000fe400020006ff */
[----:B------:R-:W-:-:S03]  /*eb50*/  ISETP.LT.OR P2, PT, R34, 0x1, !P0 ;  /* 0x000000012200780c */ /* 0x000fc60004741670 */
[----:B------:R-:W-:-:S05]  /*eb60*/  HADD2.F32 R2, -RZ, R2.H0_H0 ;  /* 0x20000002ff027230 */ /* 0x000fca0000004100 */
[----:B0-----:R-:W-:-:S04]  /*eb70*/  FMUL R3, R2, UR18 ;  /* 0x0000001202037c20 */ /* 0x001fc80008400000 */
[----:B------:R-:W-:Y:S01]  /*eb80*/  FFMA R3, R0, UR19, R3 ;  /* 0x0000001300037c23 */ /* 0x000fe20008000003 */
[----:B------:R-:W-:-:S04]  /*eb90*/  PRMT R0, RZ, 0x7610, R0 ;  /* 0x00007610ff007816 */ /* 0x000fc80000000000 */
[----:B------:R-:W-:-:S05]  /*eba0*/  F2FP.SATFINITE.E4M3.F32.PACK_AB_MERGE_C R3, RZ, R3, RZ ;  /* 0x00000003ff03723e */ /* 0x000fca00048070ff */
[----:B------:R0:W-:Y:S01]  /*ebb0*/  @!P1 STG.E.U8 desc[UR32][R26.64+0xd1], R3 ;  /* 0x0000d1031a009986 */ /* 0x0001e2000c101120 */
[----:B------:R-:W-:Y:S05]  /*ebc0*/  @P2 BRA `(.L_x_257) ;  /* 0x0000000000042947 */ /* 0x000fea0003800000 */
[----:B------:R0:W5:Y:S02]  /*ebd0*/  LDG.E.U8 R0, desc[UR32][R28.64+0xd8] ;  /* 0x0000d8201c007981 */ /* 0x000164000c1e1100 */
.L_x_257:
[----:B------:R-:W-:Y:S05]  /*ebe0*/  BSYNC B1 ;  /* 0x0000000000017941 */ /* 0x000fea0003800000 */
.L_x_256:
[----:B------:R-:W2:Y:S01]  /*ebf0*/  LDL.LU R2, [R1] ;  /* 0x0000000001027983 */ /* 0x000ea20000300800 */
[----:B-----5:R-:W-:Y:S01]  /*ec00*/  LOP3.LUT R0, R0, 0xff, RZ, 0xc0, !PT ;  /* 0x000000ff00007812 */ /* 0x020fe200078ec0ff */
[----:B------:R-:W-:Y:S01]  /*ec10*/  BSSY B1, `(.L_x_258) ;  /* 0x000000c000017945 */ /* 0x000fe20003800000 */
[----:B------:R-:W-:Y:S02]  /*ec20*/  ISETP.GE.AND P1, PT, R35, 0xda, PT ;  /* 0x000000da2300780c */ /* 0x000fe40003f26270 */
[----:B------:R-:W-:Y:S02]  /*ec30*/  F2FP.F16.E4M3.UNPACK_B R0, R0 ;  /* 0x00000000ff00723e */ /* 0x000fe400020006ff */
[----:B------:R-:W-:-:S03]  /*ec40*/  ISETP.LT.OR P3, PT, R34, 0x1, !P1 ;  /* 0x000000012200780c */ /* 0x000fc60004f61670 */
[----:B------:R-:W-:-:S05]  /*ec50*/  HADD2.F32 R0, -RZ, R0.H0_H0 ;  /* 0x20000000ff007230 */ /* 0x000fca0000004100 */
[----:B------:R-:W-:-:S04]  /*ec60*/  FMUL R0, R0, UR18 ;  /* 0x0000001200007c20 */ /* 0x000fc80008400000 */
[----:B--2---:R-:W-:-:S05]  /*ec70*/  FFMA R0, R2, UR19, R0 ;  /* 0x0000001302007c23 */ /* 0x004fca0008000000 */
[----:B0-----:R-:W-:Y:S02]  /*ec80*/  F2FP.SATFINITE.E4M3.F32.PACK_AB_MERGE_C R3, RZ, R0, RZ ;  /* 0x00000000ff03723e */ /* 0x001fe400048070ff */
[----:B------:R-:W-:-:S03]  /*ec90*/  PRMT R0, RZ, 0x7610, R0 ;  /* 0x00007610ff007816 */ /* 0x000fc60000000000 */
[----:B------:R0:W-:Y:S01]  /*eca0*/  @!P2 STG.E.U8 desc[UR32][R24.64+0xd8], R3 ;  /* 0x0000d8031800a986 */ /* 0x0001e2000c101120 */
[----:B------:R-:W-:Y:S05]  /*ecb0*/  @P3 BRA `(.L_x_259) ;  /* 0x0000000000043947 */ /* 0x000fea0003800000 */
[----:B------:R2:W5:Y:S02]  /*ecc0*/  LDG.E.U8 R0, desc[UR32][R28.64+0xd9] ;  /* 0x0000d9201c007981 */ /* 0x000564000c1e1100 */
.L_x_259:
[----:B------:R-:W-:Y:S05]  /*ecd0*/  BSYNC B1 ;  /* 0x0000000000017941 */ /* 0x000fea0003800000 */
.L_x_258:
[----:B------:R-:W3:Y:S01]  /*ece0*/  LDL.LU R2, [R1+0x4] ;  /* 0x0000040001027983 */ /* 0x000ee20000300800 */
[----:B-----5:R-:W-:Y:S01]  /*ecf0*/  LOP3.LUT R0, R0, 0xff, RZ, 0xc0, !PT ;  /* 0x000000ff00007812 */ /* 0x020fe200078ec0ff */
[----:B------:R-:W-:Y:S01]  /*ed00*/  BSSY B1, `(.L_x_260) ;  /* 0x000000b000017945 */ /* 0x000fe20003800000 */
[----:B------:R-:W-:Y:S02]  /*ed10*/  ISETP.LT.OR P0, PT, R34, 0x9, !P0 ;  /* 0x000000092200780c */ /* 0x000fe40004701670 */
[----:B------:R-:W-:-:S05]  /*ed20*/  F2FP.F16.E4M3.UNPACK_B R0, R0 ;  /* 0x00000000ff00723e */ /* 0x000fca00020006ff */
[----:B------:R-:W-:-:S05]  /*ed30*/  HADD2.F32 R0, -RZ, R0.H0_H0 ;  /* 0x20000000ff007230 */ /* 0x000fca0000004100 */
[----:B------:R-:W-:-:S04]  /*ed40*/  FMUL R0, R0, UR18 ;  /* 0x0000001200007c20 */ /* 0x000fc80008400000 */
[----:B---3--:R-:W-:-:S05]  /*ed50*/  FFMA R0, R2, UR19, R0 ;  /* 0x0000001302007c23 */ /* 0x008fca0008000000 */
[----:B0-----:R-:W-:Y:S02]  /*ed60*/  F2FP.SATFINITE.E4M3.F32.PACK_AB_MERGE_C R3, RZ, R0, RZ ;  /* 0x00000000ff03723e */ /* 0x001fe400048070ff */
[----:B------:R-:W-:-:S03]  /*ed70*/  PRMT R0, RZ, 0x7610, R0 ;  /* 0x00007610ff007816 */ /* 0x000fc60000000000 */
[----:B------:R0:W-:Y:S01]  /*ed80*/  @!P3 STG.E.U8 desc[UR32][R24.64+0xd9], R3 ;  /* 0x0000d9031800b986 */ /* 0x0001e2000c101120 */
[----:B------:R-:W-:Y:S05]  /*ed90*/  @P0 BRA `(.L_x_261) ;  /* 0x0000000000040947 */ /* 0x000fea0003800000 */
[----:B------:R3:W5:Y:S02]  /*eda0*/  LDG.E.U8 R0, desc[UR32][R30.64+0xd8] ;  /* 0x0000d8201e007981 */ /* 0x000764000c1e1100 */
.L_x_261:
[----:B------:R-:W-:Y:S05]  /*edb0*/  BSYNC B1 ;  /* 0x0000000000017941 */ /* 0x000fea0003800000 */
.L_x_260:
[----:B------:R-:W2:Y:S01]  /*edc0*/  LDL.LU R2, [R1+0x8] ;  /* 0x0000080001027983 */ /* 0x000ea20000300800 */
[----:B-----5:R-:W-:Y:S01]  /*edd0*/  LOP3.LUT R0, R0, 0xff, RZ, 0xc0, !PT ;  /* 0x000000ff00007812 */ /* 0x020fe200078ec0ff */
[----:B------:R-:W-:Y:S01]  /*ede0*/  BSSY B1, `(.L_x_262) ;  /* 0x000000b000017945 */ /* 0x000fe20003800000 */
[----:B------:R-:W-:Y:S02]  /*edf0*/  ISETP.LT.OR P1, PT, R34, 0x9, !P1 ;  /* 0x000000092200780c */ /* 0x000fe40004f21670 */
[----:B------:R-:W-:-:S05]  /*ee00*/  F2FP.F16.E4M3.UNPACK_B R0, R0 ;  /* 0x00000000ff00723e */ /* 0x000fca00020006ff */
        /* <DEDUP_REMOVED lines=8> */
.L_x_263:
[----:B------:R-:W-:Y:S05]  /*ee90*/  BSYNC B1 ;  /* 0x0000000000017941 */ /* 0x000fea0003800000 */
.L_x_262:
[----:B------:R-:W3:Y:S01]  /*eea0*/  LDL.LU R2, [R1+0xc] ;  /* 0x00000c0001027983 */ /* 0x000ee20000300800 */
[----:B-----5:R-:W-:Y:S01]  /*eeb0*/  LOP3.LUT R0, R0, 0xff, RZ, 0xc0, !PT ;  /* 0x000000ff00007812 */ /* 0x020fe200078ec0ff */
[----:B------:R-:W-:Y:S01]  /*eec0*/  BSSY B1, `(.L_x_264) ;  /* 0x000000c000017945 */ /* 0x000fe20003800000 */
[----:B------:R-:W-:Y:S02]  /*eed0*/  ISETP.GE.AND P0, PT, R35, 0xe1, PT ;  /* 0x000000e12300780c */ /* 0x000fe40003f06270 */
[----:B------:R-:W-:Y:S02]  /*eee0*/  F2FP.F16.E4M3.UNPACK_B R0, R0 ;  /* 0x00000000ff00723e */ /* 0x000fe400020006ff */
[----:B------:R-:W-:-:S03]  /*eef0*/  ISETP.LT.OR P2, PT, R34, 0x1, !P0 ;  /* 0x000000012200780c */ /* 0x000fc60004741670 */
        /* <DEDUP_REMOVED lines=8> */
.L_x_265:
[----:B------:R-:W-:Y:S05]  /*ef80*/  BSYNC B1 ;  /* 0x0000000000017941 */ /* 0x000fea0003800000 */
.L_x_264:
[----:B------:R-:W2:Y:S01]  /*ef90*/  LDL.LU R2, [R1+0x10] ;  /* 0x0000100001027983 */ /* 0x000ea20000300800 */
        /* <DEDUP_REMOVED lines=13> */
.L_x_267:
[----:B------:R-:W-:Y:S05]  /*f070*/  BSYNC B1 ;  /* 0x0000000000017941 */ /* 0x000fea0003800000 */
.L_x_266:
        /* <DEDUP_REMOVED lines=13> */
.L_x_269:
[----:B------:R-:W-:Y:S05]  /*f150*/  BSYNC B1 ;  /* 0x0000000000017941 */ /* 0x000fea0003800000 */
.L_x_268:
        /* <DEDUP_REMOVED lines=13> */
.L_x_271:
[----:B------:R-:W-:Y:S05]  /*f230*/  BSYNC B1 ;  /* 0x0000000000017941 */ /* 0x000fea0003800000 */
.L_x_270:
        /* <DEDUP_REMOVED lines=14> */
.L_x_273:
[----:B------:R-:W-:Y:S05]  /*f320*/  BSYNC B1 ;  /* 0x0000000000017941 */ /* 0x000fea0003800000 */
.L_x_272:
        /* <DEDUP_REMOVED lines=14> */
.L_x_275:
[----:B------:R-:W-:Y:S05]  /*f410*/  BSYNC B1 ;  /* 0x0000000000017941 */ /* 0x000fea0003800000 */
.L_x_274:
        /* <DEDUP_REMOVED lines=13> */
.L_x_277:
[----:B------:R-:W-:Y:S05]  /*f4f0*/  BSYNC B1 ;  /* 0x0000000000017941 */ /* 0x000fea0003800000 */
.L_x_276:
        /* <DEDUP_REMOVED lines=13> */
.L_x_279:
[----:B------:R-:W-:Y:S05]  /*f5d0*/  BSYNC B1 ;  /* 0x0000000000017941 */ /* 0x000fea0003800000 */
.L_x_278:
[----:B------:R-:W-:Y:S05]  /*f5e0*/  @P1 BRA `(.L_x_280) ;  /* 0x0000002000c41947 */ /* 0x000fea0003800000 */
[----:B------:R-:W2:Y:S01]  /*f5f0*/  LDL.LU R2, [R1+0x2c] ;  /* 0x00002c0001027983 */ /* 0x000ea20000300800 */
[----:B-----5:R-:W-:-:S04]  /*f600*/  LOP3.LUT R0, R0, 0xff, RZ, 0xc0, !PT ;  /* 0x000000ff00007812 */ /* 0x020fc800078ec0ff */
[----:B------:R-:W-:-:S05]  /*f610*/  F2FP.F16.E4M3.UNPACK_B R0, R0 ;  /* 0x00000000ff00723e */ /* 0x000fca00020006ff */
[----:B------:R-:W-:-:S05]  /*f620*/  HADD2.F32 R0, -RZ, R0.H0_H0 ;  /* 0x20000000ff007230 */ /* 0x000fca0000004100 */
[----:B------:R-:W-:-:S04]  /*f630*/  FMUL R0, R0, UR18 ;  /* 0x0000001200007c20 */ /* 0x000fc80008400000 */
[----:B--2---:R-:W-:-:S05]  /*f640*/  FFMA R0, R2, UR19, R0 ;  /* 0x0000001302007c23 */ /* 0x004fca0008000000 */
[----:B0-----:R-:W-:-:S05]  /*f650*/  F2FP.SATFINITE.E4M3.F32.PACK_AB_MERGE_C R3, RZ, R0, RZ ;  /* 0x00000000ff03723e */ /* 0x001fca00048070ff */
[----:B------:R0:W-:Y:S01]  /*f660*/  STG.E.U8 desc[UR32][R26.64+0xe9], R3 ;  /* 0x0000e9031a007986 */ /* 0x0001e2000c101120 */
[----:B------:R-:W-:Y:S05]  /*f670*/  BRA `(.L_x_280) ;  /* 0x0000002000a07947 */ /* 0x000fea0003800000 */
.L_x_39:
[C---:B------:R-:W-:Y:S01]  /*f680*/  ISETP.GE.AND P2, PT, R35.reuse, 0x1, PT ;  /* 0x000000012300780c */ /* 0x040fe20003f46270 */
[----:B------:R-:W-:Y:S01]  /*f690*/  FMUL R228, R228, UR19 ;  /* 0x00000013e4e47c20 */ /* 0x000fe20008400000 */
[----:B------:R-:W-:Y:S01]  /*f6a0*/  ISETP.GE.AND P3, PT, R35, 0x2, PT ;  /* 0x000000022300780c */ /* 0x000fe20003f66270 */
[----:B------:R-:W-:Y:S01]  /*f6b0*/  FMUL R227, R227, UR19 ;  /* 0x00000013e3e37c20 */ /* 0x000fe20008400000 */
[----:B------:R-:W-:Y:S01]  /*f6c0*/  ISETP.LT.OR P0, PT, R34, 0x1, !P2 ;  /* 0x000000012200780c */ /* 0x000fe20005701670 */
[----:B------:R-:W-:Y:S01]  /*f6d0*/  FMUL R226, R226, UR19 ;  /* 0x00000013e2e27c20 */ /* 0x000fe20008400000 */
[----:B------:R-:W-:Y:S01]  /*f6e0*/  ISETP.LT.OR P4, PT, R34, 0x1, !P3 ;  /* 0x000000012200780c */ /* 0x000fe20005f81670 */
[----:B------:R-:W-:Y:S01]  /*f6f0*/  FMUL R225, R225, UR19 ;  /* 0x00000013e1e17c20 */ /* 0x000fe20008400000 */
[----:B------:R-:W-:Y:S01]  /*f700*/  ISETP.GE.AND P1, PT, R35, 0x9, PT ;  /* 0x000000092300780c */ /* 0x000fe20003f26270 */
[----:B------:R-:W-:Y:S01]  /*f710*/  FMUL R224, R224, UR19 ;  /* 0x00000013e0e07c20 */ /* 0x000fe20008400000 */
[C---:B------:R-:W-:Y:S01]  /*f720*/  ISETP.LT.OR P2, PT, R34.reuse, 0x9, !P2 ;  /* 0x000000092200780c */ /* 0x040fe20005741670 */
[----:B------:R-:W-:Y:S01]  /*f730*/  FMUL R223, R223, UR19 ;  /* 0x00000013dfdf7c20 */ /* 0x000fe20008400000 */
[----:B------:R-:W-:-:S02]  /*f740*/  ISETP.LT.OR P3, PT, R34, 0x9, !P3 ;  /* 0x000000092200780c */ /* 0x000fc40005f61670 */
[----:B------:R-:W-:Y:S02]  /*f750*/  F2FP.SATFINITE.E4M3.F32.PACK_AB_MERGE_C R29, RZ, R228, RZ ;  /* 0x000000e4ff1d723e */ /* 0x000fe400048070ff */
[----:B------:R-:W-:Y:S02]  /*f760*/  ISETP.LT.OR P5, PT, R34, 0x1, !P1 ;  /* 0x000000012200780c */ /* 0x000fe40004fa1670 */
[----:B------:R-:W-:Y:S01]  /*f770*/  F2FP.SATFINITE.E4M3.F32.PACK_AB_MERGE_C R227, RZ, R227, RZ ;  /* 0x000000e3ffe3723e */ /* 0x000fe200048070ff */
[----:B------:R0:W-:Y:S01]  /*f780*/  @!P0 STG.E.U8 desc[UR32][R24.64], R29 ;  /* 0x0000001d18008986 */ /* 0x0001e2000c101120 */
[----:B------:R-:W-:Y:S02]  /*f790*/  F2FP.SATFINITE.E4M3.F32.PACK_AB_MERGE_C R225, RZ, R225, RZ ;  /* 0x000000e1ffe1723e */ /* 0x000fe400048070ff */
[----:B------:R-:W-:Y:S01]  /*f7a0*/  ISETP.GE.AND P0, PT, R35, 0xa, PT ;  /* 0x0000000a2300780c */ /* 0x000fe20003f06270 */
[----:B------:R-:W-:Y:S01]  /*f7b0*/  @!P4 STG.E.U8 desc[UR32][R24.64+0x1], R227 ;  /* 0x000001e31800c986 */ /* 0x000fe2000c101120 */
[----:B------:R-:W-:-:S02]  /*f7c0*/  F2FP.SATFINITE.E4M3.F32.PACK_AB_MERGE_C R31, RZ, R224, RZ ;  /* 0x000000e0ff1f723e */ /* 0x000fc400048070ff */
[----:B------:R-:W-:Y:S02]  /*f7d0*/  ISETP.LT.OR P6, PT, R34, 0x1, !P0 ;  /* 0x000000012200780c */ /* 0x000fe400047c1670 */
[----:B0-----:R-:W-:Y:S01]  /*f7e0*/  F2FP.SATFINITE.E4M3.F32.PACK_AB_MERGE_C R29, RZ, R226, RZ ;  /* 0x000000e2ff1d723e */ /* 0x001fe200048070ff */
[----:B------:R-:W-:Y:S01]  /*f7f0*/  @!P3 STG.E.U8 desc[UR32][R26.64+0x1], R225 ;  /* 0x000001e11a00b986 */ /* 0x000fe2000c101120 */
[----:B------:R-:W-:-:S03]  /*f800*/  ISETP.GE.AND P3, PT, R35, 0x11, PT ;  /* 0x000000112300780c */ /* 0x000fc60003f66270 */
[----:B------:R0:W-:Y:S01]  /*f810*/  @!P2 STG.E.U8 desc[UR32][R26.64], R29 ;  /* 0x0000001d1a00a986 */ /* 0x0001e2000c101120 */
[----:B------:R-:W-:Y:S02]  /*f820*/  ISETP.GE.AND P2, PT, R35, 0x12, PT ;  /* 0x000000122300780c */ /* 0x000fe40003f46270 */
[C---:B------:R-:W-:Y:S02]  /*f830*/  ISETP.LT.OR P1, PT, R34.reuse, 0x9, !P1 ;  /* 0x000000092200780c */ /* 0x040fe40004f21670 */
[----:B------:R-:W-:Y:S01]  /*f840*/  ISETP.LT.OR P0, PT, R34, 0x9, !P0 ;  /* 0x000000092200780c */ /* 0x000fe20004701670 */
[----:B------:R1:W-:Y:S01]  /*f850*/  @!P5 STG.E.U8 desc[UR32][R24.64+0x8], R31 ;  /* 0x0000081f1800d986 */ /* 0x0003e2000c101120 */
[----:B------:R-:W-:Y:S01]  /*f860*/  FMUL R222, R222, UR19 ;  /* 0x00000013dede7c20 */ /* 0x000fe20008400000 */
[----:B------:R-:W-:Y:S01]  /*f870*/  FMUL R221, R221, UR19 ;  /* 0x00000013dddd7c20 */ /* 0x000fe20008400000 */
[----:B------:R-:W-:Y:S01]  /*f880*/  ISETP.LT.OR P4, PT, R34, 0x1, !P3 ;  /* 0x000000012200780c */ /* 0x000fe20005f81670 */
[----:B------:R-:W-:Y:S01]  /*f890*/  FMUL R220, R220, UR19 ;  /* 0x00000013dcdc7c20 */ /* 0x000fe20008400000 */
[C---:B------:R-:W-:Y:S01]  /*f8a0*/  ISETP.LT.OR P5, PT, R34.reuse, 0x1, !P2 ;  /* 0x000000012200780c */ /* 0x040fe200057a1670 */
[----:B------:R-:W-:Y:S01]  /*f8b0*/  FMUL R219, R219, UR19 ;  /* 0x00000013dbdb7c20 */ /* 0x000fe20008400000 */
[----:B------:R-:W-:Y:S01]  /*f8c0*/  ISETP.LT.OR P3, PT, R34, 0x9, !P3 ;  /* 0x000000092200780c */ /* 0x000fe20005f61670 */
[----:B------:R-:W-:Y:S01]  /*f8d0*/  FMUL R218, R218, UR19 ;  /* 0x00000013dada7c20 */ /* 0x000fe20008400000 */
[----:B------:R-:W-:Y:S01]  /*f8e0*/  F2FP.SATFINITE.E4M3.F32.PACK_AB_MERGE_C R223, RZ, R223, RZ ;  /* 0x000000dfffdf723e */ /* 0x000fe200048070ff */
[----:B------:R-:W-:Y:S01]  /*f8f0*/  FMUL R217, R217, UR19 ;  /* 0x00000013d9d97c20 */ /* 0x000fe20008400000 */
[----:B0-----:R-:W-:Y:S01]  /*f900*/  F2FP.SATFINITE.E4M3.F32.PACK_AB_MERGE_C R29, RZ, R222, RZ ;  /* 0x000000deff1d723e */ /* 0x001fe200048070ff */
[----:B------:R-:W-:Y:S01]  /*f910*/  FMUL R216, R216, UR19 ;  /* 0x00000013d8d87c20 */ /* 0x000fe20008400000 */
[----:B------:R-:W-:Y:S01]  /*f920*/  F2FP.SATFINITE.E4M3.F32.PACK_AB_MERGE_C R221, RZ, R221, RZ ;  /* 0x000000ddffdd723e */ /* 0x000fe200048070ff */
[----:B------:R-:W-:Y:S01]  /*f930*/  @!P6 STG.E.U8 desc[UR32][R24.64+0x9], R223 ;  /* 0x000009df1800e986 */ /* 0x000fe2000c101120 */
[----:B-1----:R-:W-:-:S02]  /*f940*/  F2FP.SATFINITE.E4M3.F32.PACK_AB_MERGE_C R31, RZ, R220, RZ ;  /* 0x000000dcff1f723e */ /* 0x002fc400048070ff */
[----:B------:R-:W-:Y:S01]  /*f950*/  F2FP.SATFINITE.E4M3.F32.PACK_AB_MERGE_C R219, RZ, R219, RZ ;  /* 0x000000dbffdb723e */ /* 0x000fe200048070ff */
[----:B------:R0:W-:Y:S01]  /*f960*/  @!P1 STG.E.U8 desc[UR32][R26.64+0x8], R29 ;  /* 0x0000081d1a009986 */ /* 0x0001e2000c101120 */
[----:B------:R-:W-:Y:S02]  /*f970*/  F2FP.SATFINITE.E4M3.F32.PACK_AB_MERGE_C R33, RZ, R218, RZ ;  /* 0x000000daff21723e */ /* 0x000fe400048070ff */
[C---:B------:R-:W-:Y:S01]  /*f980*/  ISETP.GE.AND P1, PT, R35.reuse, 0x1a, PT ;  /* 0x0000001a2300780c */ /* 0x040fe20003f26270 */
[----:B------:R-:W-:Y:S01]  /*f990*/  @!P0 STG.E.U8 desc[UR32][R26.64+0x9], R221 ;  /* 0x000009dd1a008986 */ /* 0x000fe2000c101120 */
[----:B------:R-:W-:Y:S02]  /*f9a0*/  ISETP.GE.AND P0, PT, R35, 0x19, PT ;  /* 0x000000192300780c */ /* 0x000fe40003f06270 */
[C---:B------:R-:W-:Y:S01]  /*f9b0*/  ISETP.LT.OR P2, PT, R34.reuse, 0x9, !P2 ;  /* 0x000000092200780c */ /* 0x040fe20005741670 */
[----:B------:R1:W-:Y:S01]  /*f9c0*/  @!P4 STG.E.U8 desc[UR32][R24.64+0x10], R31 ;  /* 0x0000101f1800c986 */ /* 0x0003e2000c101120 */
[----:B------:R-:W-:-:S03]  /*f9d0*/  ISETP.LT.OR P4, PT, R34, 0x1, !P1 ;  /* 0x000000012200780c */ /* 0x000fc60004f81670 */
[----:B------:R-:W-:Y:S04]  /*f9e0*/  @!P5 STG.E.U8 desc[UR32][R24.64+0x11], R219 ;  /* 0x000011db1800d986 */ /* 0x000fe8000c101120 */
[----:B------:R-:W-:Y:S01]  /*f9f0*/  @!P3 STG.E.U8 desc[UR32][R26.64+0x10], R33 ;  /* 0x000010211a00b986 */ /* 0x000fe2000c101120 */
[C---:B------:R-:W-:Y:S02]  /*fa00*/  ISETP.LT.OR P3, PT, R34.reuse, 0x1, !P0 ;  /* 0x000000012200780c */ /* 0x040fe40004761670 */
[----:B------:R-:W-:Y:S01]  /*fa10*/  ISETP.LT.OR P0, PT, R34, 0x9, !P0 ;  /* 0x000000092200780c */ /* 0x000fe20004701670 */
[----:B------:R-:W-:Y:S01]  /*fa20*/  FMUL R215, R215, UR19 ;  /* 0x00000013d7d77c20 */ /* 0x000fe20008400000 */
[----:B------:R-:W-:Y:S01]  /*fa30*/  FMUL R214, R214, UR19 ;  /* 0x00000013d6d67c20 */ /* 0x000fe20008400000 */
[----:B------:R-:W-:Y:S01]  /*fa40*/  F2FP.SATFINITE.E4M3.F32.PACK_AB_MERGE_C R217, RZ, R217, RZ ;  /* 0x000000d9ffd9723e */ /* 0x000fe200048070ff */
[----:B------:R-:W-:Y:S01]  /*fa50*/  FMUL R213, R213, UR19 ;  /* 0x00000013d5d57c20 */ /* 0x000fe20008400000 */
[----:B------:R-:W-:Y:S01]  /*fa60*/  ISETP.LT.OR P1, PT, R34, 0x9, !P1 ;  /* 0x000000092200780c */ /* 0x000fe20004f21670 */
[----:B------:R-:W-:Y:S01]  /*fa70*/  FMUL R211, R211, UR19 ;  /* 0x00000013d3d37c20 */ /* 0x000fe20008400000 */
[----:B0-----:R-:W-:Y:S01]  /*fa80*/  F2FP.SATFINITE.E4M3.F32.PACK_AB_MERGE_C R29, RZ, R216, RZ ;  /* 0x000000d8ff1d723e */ /* 0x001fe200048070ff */
[----:B------:R-:W-:Y:S01]  /*fa90*/  FMUL R212, R212, UR19 ;  /* 0x00000013d4d47c20 */ /* 0x000fe20008400000 */
[----:B------:R-:W-:Y:S01]  /*faa0*/  F2FP.SATFINITE.E4M3.F32.PACK_AB_MERGE_C R215, RZ, R215, RZ ;  /* 0x000000d7ffd7723e */ /* 0x000fe200048070ff */
[----:B------:R-:W-:Y:S01]  /*fab0*/  @!P2 STG.E.U8 desc[UR32][R26.64+0x11], R217 ;  /* 0x000011d91a00a986 */ /* 0x000fe2000c101120 */
[----:B-1----:R-:W-:-:S02]  /*fac0*/  F2FP.SATFINITE.E4M3.F32.PACK_AB_MERGE_C R31, RZ, R214, RZ ;  /* 0x000000d6ff1f723e */ /* 0x002fc400048070ff */
[----:B------:R-:W-:Y:S01]  /*fad0*/  ISETP.GE.AND P2, PT, R35, 0x22, PT ;  /* 0x000000222300780c */ /* 0x000fe20003f46270 */
[----:B------:R0:W-:Y:S01]  /*fae0*/  @!P3 STG.E.U8 desc[UR32][R24.64+0x18], R29 ;  /* 0x0000181d1800b986 */ /* 0x0001e2000c101120 */
[----:B------:R-:W-:-:S03]  /*faf0*/  F2FP.SATFINITE.E4M3.F32.PACK_AB_MERGE_C R213, RZ, R213, RZ ;  /* 0x000000d5ffd5723e */ /* 0x000fc600048070ff */
[----:B------:R-:W-:Y:S01]  /*fb00*/  @!P4 STG.E.U8 desc[UR32][R24.64+0x19], R215 ;  /* 0x000019d71800c986 */ /* 0x000fe2000c101120 */
[----:B------:R-:W-:-:S03]  /*fb10*/  ISETP.LT.OR P3, PT, R34, 0x1, !P2 ;  /* 0x000000012200780c */ /* 0x000fc60005761670 */
[----:B------:R1:W-:Y:S01]  /*fb20*/  @!P0 STG.E.U8 desc[UR32][R26.64+0x18], R31 ;  /* 0x0000181f1a008986 */ /* 0x0003e2000c101120 */
[C---:B------:R-:W-:Y:S02]  /*fb30*/  ISETP.GE.AND P0, PT, R35.reuse, 0x21, PT ;  /* 0x000000212300780c */ /* 0x040fe40003f06270 */
[C---:B------:R-:W-:Y:S01]  /*fb40*/  ISETP.LT.OR P2, PT, R34.reuse, 0x9, !P2 ;  /* 0x000000092200780c */ /* 0x040fe20005741670 */
[----:B------:R-:W-:Y:S01]  /*fb50*/  @!P1 STG.E.U8 desc[UR32][R26.64+0x19], R213 ;  /* 0x000019d51a009986 */ /* 0x000fe2000c101120 */
[C---:B------:R-:W-:Y:S02]  /*fb60*/  ISETP.LT.OR P4, PT, R34.reuse, 0x1, !P0 ;  /* 0x000000012200780c */ /* 0x040fe40004781670 */
[----:B------:R-:W-:Y:S01]  /*fb70*/  ISETP.GE.AND P1, PT, R35, 0x29, PT ;  /* 0x000000292300780c */ /* 0x000fe20003f26270 */
[----:B------:R-:W-:Y:S01]  /*fb80*/  FMUL R209, R209, UR19 ;  /* 0x00000013d1d17c20 */ /* 0x000fe20008400000 */
[----:B------:R-:W-:Y:S01]  /*fb90*/  ISETP.LT.OR P0, PT, R34, 0x9, !P0 ;  /* 0x000000092200780c */ /* 0x000fe20004701670 */
[----:B------:R-:W-:Y:S01]  /*fba0*/  FMUL R210, R210, UR19 ;  /* 0x00000013d2d27c20 */ /* 0x000fe20008400000 */
[----:B------:R-:W-:Y:S01]  /*fbb0*/  F2FP.SATFINITE.E4M3.F32.PACK_AB_MERGE_C R211, RZ, R211, RZ ;  /* 0x000000d3ffd3723e */ /* 0x000fe200048070ff */
[----:B------:R-:W-:Y:S01]  /*fbc0*/  FMUL R208, R208, UR19 ;  /* 0x00000013d0d07c20 */ /* 0x000fe20008400000 */
[----:B------:R-:W-:Y:S01]  /*fbd0*/  ISETP.LT.OR P5, PT, R34, 0x1, !P1 ;  /* 0x000000012200780c */ /* 0x000fe20004fa1670 */
[----:B------:R-:W2:Y:S01]  /*fbe0*/  LDL.LU R226, [R1+0x8] ;  /* 0x0000080001e27983 */ /* 0x000ea20000300800 */
[----:B0-----:R-:W-:-:S02]  /*fbf0*/  F2FP.SATFINITE.E4M3.F32.PACK_AB_MERGE_C R29, RZ, R212, RZ ;  /* 0x000000d4ff1d723e */ /* 0x001fc400048070ff */
[----:B------:R-:W-:Y:S01]  /*fc00*/  F2FP.SATFINITE.E4M3.F32.PACK_AB_MERGE_C R209, RZ, R209, RZ ;  /* 0x000000d1ffd1723e */ /* 0x000fe200048070ff */
[----:B------:R-:W-:Y:S01]  /*fc10*/  @!P3 STG.E.U8 desc[UR32][R24.64+0x21], R211 ;  /* 0x000021d31800b986 */ /* 0x000fe2000c101120 */
[----:B------:R-:W-:Y:S02]  /*fc20*/  ISETP.GE.AND P3, PT, R35, 0x2a, PT ;  /* 0x0000002a2300780c */ /* 0x000fe40003f66270 */
[----:B-1----:R-:W-:Y:S01]  /*fc30*/  F2FP.SATFINITE.E4M3.F32.PACK_AB_MERGE_C R31, RZ, R210, RZ ;  /* 0x000000d2ff1f723e */ /* 0x002fe200048070ff */
[----:B------:R-:W3:Y:S01]  /*fc40*/  LDL.LU R224, [R1+0x4] ;  /* 0x0000040001e07983 */ /* 0x000ee20000300800 */
[----:B------:R-:W-:-:S03]  /*fc50*/  F2FP.SATFINITE.E4M3.F32.PACK_AB_MERGE_C R33, RZ, R208, RZ ;  /* 0x000000d0ff21723e */ /* 0x000fc600048070ff */
[----:B------:R-:W4:Y:S01]  /*fc60*/  LDL.LU R227, [R1] ;  /* 0x0000000001e37983 */ /* 0x000f220000300800 */
[----:B------:R-:W-:-:S03]  /*fc70*/  ISETP.LT.OR P1, PT, R34, 0x9, !P1 ;  /* 0x000000092200780c */ /* 0x000fc60004f21670 */
[----:B------:R0:W-:Y:S01]  /*fc80*/  @!P4 STG.E.U8 desc[UR32][R24.64+0x20], R29 ;  /* 0x0000201d1800c986 */ /* 0x0001e2000c101120 */
[C---:B------:R-:W-:Y:S02]  /*fc90*/  ISETP.LT.OR P4, PT, R34.reuse, 0x1, !P3 ;  /* 0x000000012200780c */ /* 0x040fe40005f81670 */
[----:B------:R-:W-:Y:S01]  /*fca0*/  ISETP.LT.OR P3, PT, R34, 0x9, !P3 ;  /* 0x000000092200780c */ /* 0x000fe20005f61670 */
[----:B------:R-:W-:Y:S01]  /*fcb0*/  @!P2 STG.E.U8 desc[UR32][R26.64+0x21], R209 ;  /* 0x000021d11a00a986 */ /* 0x000fe2000c101120 */
[----:B------:R-:W-:Y:S01]  /*fcc0*/  ISETP.GE.AND P2, PT, R35, 0x31, PT ;  /* 0x000000312300780c */ /* 0x000fe20003f46270 */
[----:B------:R-:W-:Y:S01]  /*fcd0*/  FMUL R207, R207, UR19 ;  /* 0x00000013cfcf7c20 */ /* 0x000fe20008400000 */
[----:B------:R-:W-:Y:S01]  /*fce0*/  FMUL R206, R206, UR19 ;  /* 0x00000013cece7c20 */ /* 0x000fe20008400000 */
[----:B------:R1:W-:Y:S01]  /*fcf0*/  @!P0 STG.E.U8 desc[UR32][R26.64+0x20], R31 ;  /* 0x0000201f1a008986 */ /* 0x0003e2000c101120 */
[----:B------:R-:W-:-:S03]  /*fd00*/  FMUL R205, R205, UR19 ;  /* 0x00000013cdcd7c20 */ /* 0x000fc60008400000 */
[----:B------:R-:W-:Y:S01]  /*fd10*/  @!P5 STG.E.U8 desc[UR32][R24.64+0x28], R33 ;  /* 0x000028211800d986 */ /* 0x000fe2000c101120 */
[----:B------:R-:W-:Y:S01]  /*fd20*/  ISETP.LT.OR P5, PT, R34, 0x1, !P2 ;  /* 0x000000012200780c */ /* 0x000fe200057a1670 */
[----:B------:R-:W-:Y:S01]  /*fd30*/  FMUL R204, R204, UR19 ;  /* 0x00000013cccc7c20 */ /* 0x000fe20008400000 */
[----:B------:R-:W-:Y:S01]  /*fd40*/  F2FP.SATFINITE.E4M3.F32.PACK_AB_MERGE_C R207, RZ, R207, RZ ;  /* 0x000000cfffcf723e */ /* 0x000fe200048070ff */
[----:B------:R-:W-:Y:S01]  /*fd50*/  FMUL R203, R203, UR19 ;  /* 0x00000013cbcb7c20 */ /* 0x000fe20008400000 */
[----:B0-----:R-:W-:Y:S01]  /*fd60*/  F2FP.SATFINITE.E4M3.F32.PACK_AB_MERGE_C R29, RZ, R206, RZ ;  /* 0x000000ceff1d723e */ /* 0x001fe200048070ff */
[----:B------:R-:W-:Y:S01]  /*fd70*/  FMUL R202, R202, UR19 ;  /* 0x00000013caca7c20 */ /* 0x000fe20008400000 */
[----:B------:R-:W-:Y:S01]  /*fd80*/  F2FP.SATFINITE.E4M3.F32.PACK_AB_MERGE_C R205, RZ, R205, RZ ;  /* 0x000000cdffcd723e */ /* 0x000fe200048070ff */
[----:B------:R-:W-:Y:S01]  /*fd90*/  FMUL R201, R201, UR19 ;  /* 0x00000013c9c97c20 */ /* 0x000fe20008400000 */
[----:B------:R-:W-:Y:S01]  /*fda0*/  ISETP.GE.AND P0, PT, R35, 0x32, PT ;  /* 0x000000322300780c */ /* 0x000fe20003f06270 */
[----:B------:R-:W-:Y:S01]  /*fdb0*/  @!P4 STG.E.U8 desc[UR32][R24.64+0x29], R207 ;  /* 0x000029cf1800c986 */ /* 0x000fe2000c101120 */
[----:B-1----:R-:W-:-:S02]  /*fdc0*/  F2FP.SATFINITE.E4M3.F32.PACK_AB_MERGE_C R31, RZ, R204, RZ ;  /* 0x000000ccff1f723e */ /* 0x002fc400048070ff */
[----:B------:R-:W-:Y:S01]  /*fdd0*/  ISETP.LT.OR P6, PT, R34, 0x1, !P0 ;  /* 0x000000012200780c */ /* 0x000fe200047c1670 */
[----:B------:R0:W-:Y:S01]  /*fde0*/  @!P1 STG.E.U8 desc[UR32][R26.64+0x28], R29 ;  /* 0x0000281d1a009986 */ /* 0x0001e2000c101120 */
[----:B------:R-:W-:-:S03]  /*fdf0*/  ISETP.GE.AND P1, PT, R35, 0x3a, PT ;  /* 0x0000003a2300780c */ /* 0x000fc60003f26270 */
[----:B------:R-:W-:Y:S01]  /*fe00*/  @!P3 STG.E.U8 desc[UR32][R26.64+0x29], R205 ;  /* 0x000029cd1a00b986 */ /* 0x000fe2000c101120 */
[----:B------:R-:W-:Y:S02]  /*fe10*/  ISETP.GE.AND P3, PT, R35, 0x39, PT ;  /* 0x000000392300780c */ /* 0x000fe40003f66270 */
[----:B------:R-:W-:Y:S01]  /*fe20*/  ISETP.LT.OR P2, PT, R34, 0x9, !P2 ;  /* 0x000000092200780c */ /* 0x000fe20005741670 */
[----:B------:R-:W-:Y:S01]  /*fe30*/  FMUL R200, R200, UR19 ;  /* 0x00000013c8c87c20 */ /* 0x000fe20008400000 */
[C---:B------:R-:W-:Y:S01]  /*fe40*/  ISETP.LT.OR P0, PT, R34.reuse, 0x9, !P0 ;  /* 0x000000092200780c */ /* 0x040fe20004701670 */
[----:B------:R1:W-:Y:S01]  /*fe50*/  @!P5 STG.E.U8 desc[UR32][R24.64+0x30], R31 ;  /* 0x0000301f1800d986 */ /* 0x0003e2000c101120 */
[C---:B------:R-:W-:Y:S02]  /*fe60*/  ISETP.LT.OR P4, PT, R34.reuse, 0x1, !P3 ;  /* 0x000000012200780c */ /* 0x040fe40005f81670 */
        /* <DEDUP_REMOVED lines=20> */
[----:B------:R-:W-:Y:S01]  /*ffb0*/  @!P5 STG.E.U8 desc[UR32][R24.64+0x39], R199 ;  /* 0x000039c71800d986 */ /* 0x000fe2000c101120 */
[----:B------:R-:W-:-:S03]  /*ffc0*/  ISETP.LT.OR P2, PT, R34, 0x9, !P2 ;  /* 0x000000092200780c */ /* 0x000fc60005741670 */
[----:B------:R-:W-:Y:S01]  /*ffd0*/  @!P3 STG.E.U8 desc[UR32][R26.64+0x38], R33 ;  /* 0x000038211a00b986 */ /* 0x000fe2000c101120 */
[C---:B------:R-:W-:Y:S01]  /*ffe0*/  ISETP.LT.OR P3, PT, R34.reuse, 0x1, !P0 ;  /* 0x000000012200780c */ /* 0x040fe20004761670 */
[----:B------:R-:W-:Y:S01]  /*fff0*/  FMUL R195, R195, UR19 ;  /* 0x00000013c3c37c20 */ /* 0x000fe20008400000 */
        /* <DEDUP_REMOVED lines=9> */
[----:B------:R-:W-:Y:S01]  /*10090*/  F2FP.SATFINITE.E4M3.F32.PACK_AB_MERGE_C R193, RZ, R193, RZ ;  /* 0x000000c1ffc1723e */ /* 0x000fe200048070ff */
[----:B------:R-:W-:Y:S01]  /*100a0*/  @!P1 STG.E.U8 desc[UR32][R26.64+0x39], R197 ;  /* 0x000039c51a009986 */ /* 0x000fe2000c101120 */
[----:B-1----:R-:W-:-:S03]  /*100b0*/  F2FP.SATFINITE.E4M3.F32.PACK_AB_MERGE_C R31, RZ, R194, RZ ;  /* 0x000000c2ff1f723e */ /* 0x002fc600048070ff */
[----:B------:R0:W-:Y:S04]  /*100c0*/  @!P3 STG.E.U8 desc[UR32][R24.64+0x40], R29 ;  /* 0x0000401d1800b986 */ /* 0x0001e8000c101120 */
[----:B------:R-:W-:Y:S04]  /*100d0*/  @!P4 STG.E.U8 desc[UR32][R24.64+0x41], R195 ;  /* 0x000041c31800c986 */ /* 0x000fe8000c101120 */
[----:B------:R-:W-:Y:S01]  /*100e0*/  @!P2 STG.E.U8 desc[UR32][R26.64+0x41], R193 ;  /* 0x000041c11a00a986 */ /* 0x000fe2000c101120 */
[----:B------:R-:W-:-:S03]  /*100f0*/  ISETP.GE.AND P2, PT, R35, 0x4a, PT ;  /* 0x0000004a2300780c */ /* 0x000fc60003f46270 */
[----:B------:R1:W-:Y:S01]  /*10100*/  @!P0 STG.E.U8 desc[UR32][R26.64+0x40], R31 ;  /* 0x0000401f1a008986 */ /* 0x0003e2000c101120 */
[C---:B------:R-:W-:Y:S02]  /*10110*/  ISETP.GE.AND P0, PT, R35.reuse, 0x49, PT ;  /* 0x000000492300780c */ /* 0x040fe40003f06270 */
[----:B------:R-:W-:Y:S01]  /*10120*/  ISETP.LT.OR P3, PT, R34, 0x1, !P2 ;  /* 0x000000012200780c */ /* 0x000fe20005761670 */
[----:B------:R-:W-:Y:S01]  /*10130*/  FMUL R190, R190, UR19 ;  /* 0x00000013bebe7c20 */ /* 0x000fe20008400000 */
[----:B------:R-:W-:Y:S01]  /*10140*/  ISETP.LT.OR P4, PT, R34, 0x1, !P0 ;  /* 0x000000012200780c */ /* 0x000fe20004781670 */
[----:B------:R-:W-:Y:S01]  /*10150*/  FMUL R188, R188, UR19 ;  /* 0x00000013bcbc7c20 */ /* 0x000fe20008400000 */
[----:B------:R-:W-:Y:S01]  /*10160*/  ISETP.GE.AND P1, PT, R35, 0x51, PT ;  /* 0x000000512300780c */ /* 0x000fe20003f26270 */
[----:B------:R-:W-:Y:S01]  /*10170*/  FMUL R187, R187, UR19 ;  /* 0x00000013bbbb7c20 */ /* 0x000fe20008400000 */
[----:B------:R-:W-:Y:S01]  /*10180*/  ISETP.LT.OR P2, PT, R34, 0x9, !P2 ;  /* 0x000000092200780c */ /* 0x000fe20005741670 */
[----:B------:R-:W-:Y:S01]  /*10190*/  FMUL R186, R186, UR19 ;  /* 0x00000013baba7c20 */ /* 0x000fe20008400000 */
[----:B------:R-:W-:Y:S01]  /*101a0*/  ISETP.LT.OR P0, PT, R34, 0x9, !P0 ;  /* 0x000000092200780c */ /* 0x000fe20004701670 */
[----:B------:R-:W-:Y:S01]  /*101b0*/  FMUL R185, R185, UR19 ;  /* 0x00000013b9b97c20 */ /* 0x000fe20008400000 */
[----:B------:R-:W-:Y:S01]  /*101c0*/  F2FP.SATFINITE.E4M3.F32.PACK_AB_MERGE_C R191, RZ, R191, RZ ;  /* 0x000000bfffbf723e */ /* 0x000fe200048070ff */
[----:B------:R-:W-:Y:S01]  /*101d0*/  FMUL R184, R184, UR19 ;  /* 0x00000013b8b87c20 */ /* 0x000fe20008400000 */
[----:B------:R-:W-:Y:S01]  /*101e0*/  ISETP.LT.OR P5, PT, R34, 0x1, !P1 ;  /* 0x000000012200780c */ /* 0x000fe20004fa1670 */
[----:B------:R-:W-:Y:S01]  /*101f0*/  FMUL R183, R183, UR19 ;  /* 0x00000013b7b77c20 */ /* 0x000fe20008400000 */
[----:B0-----:R-:W-:Y:S01]  /*10200*/  F2FP.SATFINITE.E4M3.F32.PACK_AB_MERGE_C R29, RZ, R192, RZ ;  /* 0x000000c0ff1d723e */ /* 0x001fe200048070ff */
[----:B------:R-:W-:Y:S01]  /*10210*/  @!P3 STG.E.U8 desc[UR32][R24.64+0x49], R191 ;  /* 0x000049bf1800b986 */ /* 0x000fe2000c101120 */
[----:B------:R-:W-:-:S02]  /*10220*/  F2FP.SATFINITE.E4M3.F32.PACK_AB_MERGE_C R189, RZ, R189, RZ ;  /* 0x000000bdffbd723e */ /* 0x000fc400048070ff */
[C---:B------:R-:W-:Y:S01]  /*10230*/  ISETP.GE.AND P3, PT, R35.reuse, 0x52, PT ;  /* 0x000000522300780c */ /* 0x040fe20003f66270 */
[----:B------:R0:W-:Y:S01]  /*10240*/  @!P4 STG.E.U8 desc[UR32][R24.64+0x48], R29 ;  /* 0x0000481d1800c986 */ /* 0x0001e2000c101120 */
[----:B-1----:R-:W-:Y:S02]  /*10250*/  F2FP.SATFINITE.E4M3.F32.PACK_AB_MERGE_C R31, RZ, R190, RZ ;  /* 0x000000beff1f723e */ /* 0x002fe400048070ff */
[----:B------:R-:W-:Y:S01]  /*10260*/  F2FP.SATFINITE.E4M3.F32.PACK_AB_MERGE_C R33, RZ, R188, RZ ;  /* 0x000000bcff21723e */ /* 0x000fe200048070ff */
[----:B------:R-:W-:Y:S01]  /*10270*/  @!P2 STG.E.U8 desc[UR32][R26.64+0x49], R189 ;  /* 0x000049bd1a00a986 */ /* 0x000fe2000c101120 */
[----:B------:R-:W-:Y:S02]  /*10280*/  ISETP.LT.OR P4, PT, R34, 0x1, !P3 ;  /* 0x000000012200780c */ /* 0x000fe40005f81670 */
[----:B------:R-:W-:Y:S01]  /*10290*/  ISETP.GE.AND P2, PT, R35, 0x59, PT ;  /* 0x000000592300780c */ /* 0x000fe20003f46270 */
[----:B------:R-:W-:Y:S01]  /*102a0*/  FMUL R182, R182, UR19 ;  /* 0x00000013b6b67c20 */ /* 0x000fe20008400000 */
[C---:B------:R-:W-:Y:S01]  /*102b0*/  ISETP.LT.OR P1, PT, R34.reuse, 0x9, !P1 ;  /* 0x000000092200780c */ /* 0x040fe20004f21670 */
[----:B------:R-:W-:Y:S01]  /*102c0*/  FMUL R181, R181, UR19 ;  /* 0x00000013b5b57c20 */ /* 0x000fe20008400000 */
[C---:B------:R-:W-:Y:S01]  /*102d0*/  ISETP.LT.OR P3, PT, R34.reuse, 0x9, !P3 ;  /* 0x000000092200780c */ /* 0x040fe20005f61670 */
[----:B------:R1:W-:Y:S04]  /*102e0*/  @!P0 STG.E.U8 desc[UR32][R26.64+0x48], R31 ;  /* 0x0000481f1a008986 */ /* 0x0003e8000c101120 */
[----:B------:R-:W-:Y:S01]  /*102f0*/  @!P5 STG.E.U8 desc[UR32][R24.64+0x50], R33 ;  /* 0x000050211800d986 */ /* 0x000fe2000c101120 */
[----:B------:R-:W-:-:S02]  /*10300*/  ISETP.LT.OR P5, PT, R34, 0x1, !P2 ;  /* 0x000000012200780c */ /* 0x000fc400057a1670 */
[----:B------:R-:W-:Y:S01]  /*10310*/  F2FP.SATFINITE.E4M3.F32.PACK_AB_MERGE_C R187, RZ, R187, RZ ;  /* 0x000000bbffbb723e */ /* 0x000fe200048070ff */
[----:B------:R-:W-:Y:S01]  /*10320*/  FMUL R180, R180, UR19 ;  /* 0x00000013b4b47c20 */ /* 0x000fe20008400000 */
[----:B0-----:R-:W-:Y:S01]  /*10330*/  F2FP.SATFINITE.E4M3.F32.PACK_AB_MERGE_C R29, RZ, R186, RZ ;  /* 0x000000baff1d723e */ /* 0x001fe200048070ff */
[----:B------:R-:W-:Y:S01]  /*10340*/  FMUL R179, R179, UR19 ;  /* 0x00000013b3b37c20 */ /* 0x000fe20008400000 */
[----:B------:R-:W-:Y:S01]  /*10350*/  F2FP.SATFINITE.E4M3.F32.PACK_AB_MERGE_C R185, RZ, R185, RZ ;  /* 0x000000b9ffb9723e */ /* 0x000fe200048070ff */
[----:B------:R-:W-:Y:S01]  /*10360*/  FMUL R178, R178, UR19 ;  /* 0x00000013b2b27c20 */ /* 0x000fe20008400000 */
[C---:B------:R-:W-:Y:S01]  /*10370*/  ISETP.GE.AND P0, PT, R35.reuse, 0x5a, PT ;  /* 0x0000005a2300780c */ /* 0x040fe20003f06270 */
[----:B------:R-:W-:Y:S01]  /*10380*/  @!P4 STG.E.U8 desc[UR32][R24.64+0x51], R187 ;  /* 0x000051bb1800c986 */ /* 0x000fe2000c101120 */
[----:B-1----:R-:W-:Y:S02]  /*10390*/  F2FP.SATFINITE.E4M3.F32.PACK_AB_MERGE_C R31, RZ, R184, RZ ;  /* 0x000000b8ff1f723e */ /* 0x002fe400048070ff */
[----:B------:R-:W-:Y:S01]  /*103a0*/  ISETP.LT.OR P6, PT, R34, 0x1, !P0 ;  /* 0x000000012200780c */ /* 0x000fe200047c1670 */
[----:B------:R0:W-:Y:S01]  /*103b0*/  @!P1 STG.E.U8 desc[UR32][R26.64+0x50], R29 ;  /* 0x0000501d1a009986 */ /* 0x0001e2000c101120 */
[----:B------:R-:W-:-:S03]  /*103c0*/  ISETP.GE.AND P1, PT, R35, 0x62, PT ;  /* 0x000000622300780c */ /* 0x000fc60003f26270 */
[----:B------:R-:W-:Y:S01]  /*103d0*/  @!P3 STG.E.U8 desc[UR32][R26.64+0x51], R185 ;  /* 0x000051b91a00b986 */ /* 0x000fe2000c101120 */
[----:B------:R-:W-:Y:S02]  /*103e0*/  ISETP.GE.AND P3, PT, R35, 0x61, PT ;  /* 0x000000612300780c */ /* 0x000fe40003f66270 */
[C---:B------:R-:W-:Y:S01]  /*103f0*/  ISETP.LT.OR P2, PT, R34.reuse, 0x9, !P2 ;  /* 0x000000092200780c */ /* 0x040fe20005741670 */
[----:B------:R-:W-:Y:S01]  /*10400*/  FMUL R177, R177, UR19 ;  /* 0x00000013b1b17c20 */ /* 0x000fe20008400000 */
[C---:B------:R-:W-:Y:S01]  /*10410*/  ISETP.LT.OR P0, PT, R34.reuse, 0x9, !P0 ;  /* 0x000000092200780c */ /* 0x040fe20004701670 */
[----:B------:R1:W-:Y:S01]  /*10420*/  @!P5 STG.E.U8 desc[UR32][R24.64+0x58], R31 ;  /* 0x0000581f1800d986 */ /* 0x0003e2000c101120 */
[C---:B------:R-:W-:Y:S02]  /*10430*/  ISETP.LT.OR P4, PT, R34.reuse, 0x1, !P3 ;  /* 0x000000012200780c */ /* 0x040fe40005f81670 */
[----:B------:R-:W-:Y:S01]  /*10440*/  ISETP.LT.OR P5, PT, R34, 0x1, !P1 ;  /* 0x000000012200780c */ /* 0x000fe20004fa1670 */
        /* <DEDUP_REMOVED lines=22> */
[C---:B------:R-:W-:Y:S02]  /*105b0*/  ISETP.LT.OR P3, PT, R34.reuse, 0x1, !P0 ;  /* 0x000000012200780c */ /* 0x040fe40004761670 */
        /* <DEDUP_REMOVED lines=16> */
[----:B------:R-:W-:Y:S02]  /*106c0*/  ISETP.GE.AND P0, PT, R35, 0x71, PT ;  /* 0x000000712300780c */ /* 0x000fe40003f06270 */
        /* <DEDUP_REMOVED lines=22> */
[C---:B------:R-:W-:Y:S02]  /*10830*/  ISETP.LT.OR P4, PT, R34.reuse, 0x1, !P3 ;  /* 0x000000012200780c */ /* 0x040fe40005f81670 */
[----:B------:R-:W-:Y:S01]  /*10840*/  ISETP.GE.AND P2, PT, R35, 0x81, PT ;  /* 0x000000812300780c */ /* 0x000fe20003f46270 */
[----:B------:R-:W-:Y:S01]  /*10850*/  FMUL R161, R161, UR19 ;  /* 0x00000013a1a17c20 */ /* 0x000fe20008400000 */
[----:B------:R-:W-:Y:S01]  /*10860*/  ISETP.LT.OR P1, PT, R34, 0x9, !P1 ;  /* 0x000000092200780c */ /* 0x000fe20004f21670 */
        /* <DEDUP_REMOVED lines=65> */
[C---:B------:R-:W-:Y:S01]  /*10c80*/  ISETP.LT.OR P3, PT, R34.reuse, 0x1, !P2 ;  /* 0x000000012200780c */ /* 0x040fe20005761670 */
        /* <DEDUP_REMOVED lines=26> */
[----:B------:R-:W-:Y:S01]  /*10e30*/  ISETP.LT.OR P3, PT, R34, 0x9, !P3 ;  /* 0x000000092200780c */ /* 0x000fe20005f61670 */
[----:B------:R1:W-:Y:S01]  /*10e40*/  @!P0 STG.E.U8 desc[UR32][R26.64+0x98], R31 ;  /* 0x0000981f1a008986 */ /* 0x0003e2000c101120 */
[----:B------:R-:W-:-:S03]  /*10e50*/  ISETP.GE.AND P0, PT, R35, 0xaa, PT ;  /* 0x000000aa2300780c */ /* 0x000fc60003f06270 */
[----:B------:R-:W-:Y:S01]  /*10e60*/  @!P5 STG.E.U8 desc[UR32][R24.64+0xa0], R33 ;  /* 0x0000a0211800d986 */ /* 0x000fe2000c101120 */
[----:B------:R-:W-:Y:S02]  /*10e70*/  ISETP.LT.OR P5, PT, R34, 0x1, !P2 ;  /* 0x000000012200780c */ /* 0x000fe400057a1670 */
[----:B------:R-:W-:Y:S01]  /*10e80*/  F2FP.SATFINITE.E4M3.F32.PACK_AB_MERGE_C R147, RZ, R147, RZ ;  /* 0x00000093ff93723e */ /* 0x000fe200048070ff */
[----:B------:R-:W-:Y:S01]  /*10e90*/  FMUL R18, R18, UR19 ;  /* 0x0000001312127c20 */ /* 0x000fe20008400000 */
[----:B0-----:R-:W-:Y:S01]  /*10ea0*/  F2FP.SATFINITE.E4M3.F32.PACK_AB_MERGE_C R29, RZ, R146, RZ ;  /* 0x00000092ff1d723e */ /* 0x001fe200048070ff */
[----:B------:R-:W-:Y:S01]  /*10eb0*/  FMUL R17, R17, UR19 ;  /* 0x0000001311117c20 */ /* 0x000fe20008400000 */
[----:B------:R-:W-:Y:S01]  /*10ec0*/  F2FP.SATFINITE.E4M3.F32.PACK_AB_MERGE_C R145, RZ, R145, RZ ;  /* 0x00000091ff91723e */ /* 0x000fe200048070ff */
[----:B------:R-:W-:Y:S01]  /*10ed0*/  FMUL R16, R16, UR19 ;  /* 0x0000001310107c20 */ /* 0x000fe20008400000 */
[----:B------:R-:W-:Y:S01]  /*10ee0*/  ISETP.LT.OR P6, PT, R34, 0x1, !P0 ;  /* 0x000000012200780c */ /* 0x000fe200047c1670 */
[----:B------:R-:W-:Y:S01]  /*10ef0*/  @!P4 STG.E.U8 desc[UR32][R24.64+0xa1], R147 ;  /* 0x0000a1931800c986 */ /* 0x000fe2000c101120 */
[----:B-1----:R-:W-:-:S03]  /*10f00*/  F2FP.SATFINITE.E4M3.F32.PACK_AB_MERGE_C R31, RZ, R144, RZ ;  /* 0x00000090ff1f723e */ /* 0x002fc600048070ff */
        /* <DEDUP_REMOVED lines=8> */
[----:B------:R-:W-:Y:S02]  /*10f90*/  F2FP.SATFINITE.E4M3.F32.PACK_AB_MERGE_C R23, RZ, R23, RZ ;  /* 0x00000017ff17723e */ /* 0x000fe400048070ff */
[C---:B------:R-:W-:Y:S01]  /*10fa0*/  ISETP.LT.OR P4, PT, R34.reuse, 0x1, !P3 ;  /* 0x000000012200780c */ /* 0x040fe20005f81670 */
[----:B------:R-:W-:Y:S01]  /*10fb0*/  FMUL R13, R13, UR19 ;  /* 0x000000130d0d7c20 */ /* 0x000fe20008400000 */
[----:B------:R-:W-:Y:S01]  /*10fc0*/  ISETP.LT.OR P5, PT, R34, 0x1, !P1 ;  /* 0x000000012200780c */ /* 0x000fe20004fa1670 */
[----:B------:R-:W-:Y:S01]  /*10fd0*/  FMUL R14, R14, UR19 ;  /* 0x000000130e0e7c20 */ /* 0x000fe20008400000 */
[----:B------:R-:W-:Y:S01]  /*10fe0*/  ISETP.LT.OR P3, PT, R34, 0x9, !P3 ;  /* 0x000000092200780c */ /* 0x000fe20005f61670 */
[----:B------:R2:W-:Y:S01]  /*10ff0*/  @!P6 STG.E.U8 desc[UR32][R24.64+0xa9], R23 ;  /* 0x0000a9171800e986 */ /* 0x0005e2000c101120 */
[----:B------:R-:W-:-:S02]  /*11000*/  F2FP.SATFINITE.E4M3.F32.PACK_AB_MERGE_C R21, RZ, R21, RZ ;  /* 0x00000015ff15723e */ /* 0x000fc400048070ff */
[----:B0-----:R-:W-:Y:S01]  /*11010*/  F2FP.SATFINITE.E4M3.F32.PACK_AB_MERGE_C R29, RZ, R20, RZ ;  /* 0x00000014ff1d723e */ /* 0x001fe200048070ff */
[----:B------:R-:W-:Y:S01]  /*11020*/  FMUL R11, R11, UR19 ;  /* 0x000000130b0b7c20 */ /* 0x000fe20008400000 */
[----:B------:R-:W-:Y:S01]  /*11030*/  F2FP.SATFINITE.E4M3.F32.PACK_AB_MERGE_C R19, RZ, R19, RZ ;  /* 0x00000013ff13723e */ /* 0x000fe200048070ff */
[----:B------:R-:W-:Y:S01]  /*11040*/  @!P0 STG.E.U8 desc[UR32][R26.64+0xa9], R21 ;  /* 0x0000a9151a008986 */ /* 0x000fe2000c101120 */
[----:B-1----:R-:W-:Y:S01]  /*11050*/  F2FP.SATFINITE.E4M3.F32.PACK_AB_MERGE_C R31, RZ, R18, RZ ;  /* 0x00000012ff1f723e */ /* 0x002fe200048070ff */
[----:B------:R-:W-:Y:S02]  /*11060*/  FMUL R12, R12, UR19 ;  /* 0x000000130c0c7c20 */ /* 0x000fe40008400000 */
[----:B------:R-:W4:Y:S01]  /*11070*/  LDL.LU R222, [R1+0x18] ;  /* 0x0000180001de7983 */ /* 0x000f220000300800 */
[----:B--2---:R-:W-:Y:S02]  /*11080*/  F2FP.SATFINITE.E4M3.F32.PACK_AB_MERGE_C R23, RZ, R22, RZ ;  /* 0x00000016ff17723e */ /* 0x004fe400048070ff */
[C---:B------:R-:W-:Y:S01]  /*11090*/  ISETP.GE.AND P0, PT, R35.reuse, 0xb9, PT ;  /* 0x000000b92300780c */ /* 0x040fe20003f06270 */
[----:B------:R-:W2:Y:S04]  /*110a0*/  LDL.LU R220, [R1+0x14] ;  /* 0x0000140001dc7983 */ /* 0x000ea80000300800 */
[----:B------:R-:W-:Y:S01]  /*110b0*/  @!P2 STG.E.U8 desc[UR32][R26.64+0xa8], R23 ;  /* 0x0000a8171a00a986 */ /* 0x000fe2000c101120 */
[----:B------:R-:W-:-:S02]  /*110c0*/  ISETP.GE.AND P2, PT, R35, 0xba, PT ;  /* 0x000000ba2300780c */ /* 0x000fc40003f46270 */
[C---:B------:R-:W-:Y:S01]  /*110d0*/  ISETP.LT.OR P1, PT, R34.reuse, 0x9, !P1 ;  /* 0x000000092200780c */ /* 0x040fe20004f21670 */
[----:B------:R-:W-:Y:S01]  /*110e0*/  @!P4 STG.E.U8 desc[UR32][R24.64+0xb0], R29 ;  /* 0x0000b01d1800c986 */ /* 0x000fe2000c101120 */
[----:B------:R-:W-:-:S03]  /*110f0*/  ISETP.LT.OR P4, PT, R34, 0x1, !P2 ;  /* 0x000000012200780c */ /* 0x000fc60005781670 */
[----:B------:R0:W-:Y:S01]  /*11100*/  @!P5 STG.E.U8 desc[UR32][R24.64+0xb1], R19 ;  /* 0x0000b1131800d986 */ /* 0x0001e2000c101120 */
[----:B------:R-:W-:-:S03]  /*11110*/  ISETP.LT.OR P2, PT, R34, 0x9, !P2 ;  /* 0x000000092200780c */ /* 0x000fc60005741670 */
[----:B------:R-:W-:Y:S01]  /*11120*/  @!P3 STG.E.U8 desc[UR32][R26.64+0xb0], R31 ;  /* 0x0000b01f1a00b986 */ /* 0x000fe2000c101120 */
[----:B------:R-:W-:Y:S02]  /*11130*/  ISETP.LT.OR P3, PT, R34, 0x1, !P0 ;  /* 0x000000012200780c */ /* 0x000fe40004761670 */
[----:B------:R-:W-:Y:S01]  /*11140*/  F2FP.SATFINITE.E4M3.F32.PACK_AB_MERGE_C R17, RZ, R17, RZ ;  /* 0x00000011ff11723e */ /* 0x000fe200048070ff */
[----:B------:R-:W2:Y:S01]  /*11150*/  LDL.LU R221, [R1+0x10] ;  /* 0x0000100001dd7983 */ /* 0x000ea20000300800 */
[----:B------:R-:W-:Y:S02]  /*11160*/  F2FP.SATFINITE.E4M3.F32.PACK_AB_MERGE_C R15, RZ, R15, RZ ;  /* 0x0000000fff0f723e */ /* 0x000fe400048070ff */
[----:B------:R-:W-:Y:S02]  /*11170*/  F2FP.SATFINITE.E4M3.F32.PACK_AB_MERGE_C R13, RZ, R13, RZ ;  /* 0x0000000dff0d723e */ /* 0x000fe400048070ff */
[----:B0-----:R-:W-:Y:S01]  /*11180*/  F2FP.SATFINITE.E4M3.F32.PACK_AB_MERGE_C R19, RZ, R16, RZ ;  /* 0x00000010ff13723e */ /* 0x001fe200048070ff */
[----:B------:R-:W-:Y:S04]  /*11190*/  @!P1 STG.E.U8 desc[UR32][R26.64+0xb1], R17 ;  /* 0x0000b1111a009986 */ /* 0x000fe8000c101120 */
[----:B------:R-:W-:Y:S04]  /*111a0*/  @!P3 STG.E.U8 desc[UR32][R24.64+0xb8], R19 ;  /* 0x0000b8131800b986 */ /* 0x000fe8000c101120 */
[----:B------:R-:W-:Y:S04]  /*111b0*/  @!P4 STG.E.U8 desc[UR32][R24.64+0xb9], R15 ;  /* 0x0000b90f1800c986 */ /* 0x000fe8000c101120 */
[----:B------:R0:W-:Y:S01]  /*111c0*/  @!P2 STG.E.U8 desc[UR32][R26.64+0xb9], R13 ;  /* 0x0000b90d1a00a986 */ /* 0x0001e2000c101120 */
[----:B------:R-:W-:-:S02]  /*111d0*/  ISETP.GE.AND P2, PT, R35, 0xc2, PT ;  /* 0x000000c22300780c */ /* 0x000fc40003f46270 */
[----:B------:R-:W-:Y:S01]  /*111e0*/  ISETP.LT.OR P0, PT, R34, 0x9, !P0 ;  /* 0x000000092200780c */ /* 0x000fe20004701670 */
[----:B------:R-:W2:Y:S01]  /*111f0*/  LDL.LU R218, [R1+0xc] ;  /* 0x00000c0001da7983 */ /* 0x000ea20000300800 */
        /* <DEDUP_REMOVED lines=8> */
[----:B------:R-:W-:Y:S01]  /*11280*/  F2FP.SATFINITE.E4M3.F32.PACK_AB_MERGE_C R11, RZ, R11, RZ ;  /* 0x0000000bff0b723e */ /* 0x000fe200048070ff */
[----:B-----5:R-:W-:Y:S01]  /*11290*/  FMUL R5, R5, UR19 ;  /* 0x0000001305057c20 */ /* 0x020fe20008400000 */
[----:B0-----:R-:W-:Y:S01]  /*112a0*/  F2FP.SATFINITE.E4M3.F32.PACK_AB_MERGE_C R13, RZ, R12, RZ ;  /* 0x0000000cff0d723e */ /* 0x001fe200048070ff */
[----:B------:R-:W-:Y:S01]  /*112b0*/  @!P0 STG.E.U8 desc[UR32][R26.64+0xb8], R21 ;  /* 0x0000b8151a008986 */ /* 0x000fe2000c101120 */
[C---:B------:R-:W-:Y:S01]  /*112c0*/  ISETP.GE.AND P0, PT, R35.reuse, 0xc9, PT ;  /* 0x000000c92300780c */ /* 0x040fe20003f06270 */
[----:B------:R-:W-:Y:S01]  /*112d0*/  FMUL R2, R2, UR19 ;  /* 0x0000001302027c20 */ /* 0x000fe20008400000 */
[C---:B------:R-:W-:Y:S01]  /*112e0*/  ISETP.LT.OR P1, PT, R34.reuse, 0x9, !P1 ;  /* 0x000000092200780c */ /* 0x040fe20004f21670 */
[----:B------:R-:W-:Y:S01]  /*112f0*/  @!P3 STG.E.U8 desc[UR32][R24.64+0xc1], R11 ;  /* 0x0000c10b1800b986 */ /* 0x000fe2000c101120 */
[----:B------:R-:W-:Y:S01]  /*11300*/  ISETP.GE.AND P3, PT, R35, 0xca, PT ;  /* 0x000000ca2300780c */ /* 0x000fe20003f66270 */
[----:B------:R-:W-:Y:S01]  /*11310*/  FMUL R3, R3, UR19 ;  /* 0x0000001303037c20 */ /* 0x000fe20008400000 */
[C---:B------:R-:W-:Y:S01]  /*11320*/  ISETP.LT.OR P2, PT, R34.reuse, 0x9, !P2 ;  /* 0x000000092200780c */ /* 0x040fe20005741670 */
[----:B------:R0:W-:Y:S01]  /*11330*/  @!P4 STG.E.U8 desc[UR32][R24.64+0xc0], R13 ;  /* 0x0000c00d1800c986 */ /* 0x0001e2000c101120 */
[----:B------:R-:W-:Y:S01]  /*11340*/  ISETP.LT.OR P4, PT, R34, 0x1, !P3 ;  /* 0x000000012200780c */ /* 0x000fe20005f81670 */
[----:B------:R-:W-:Y:S01]  /*11350*/  FMUL R0, R0, UR19 ;  /* 0x0000001300007c20 */ /* 0x000fe20008400000 */
[C---:B------:R-:W-:Y:S01]  /*11360*/  ISETP.LT.OR P5, PT, R34.reuse, 0x1, !P0 ;  /* 0x000000012200780c */ /* 0x040fe200047a1670 */
[----:B------:R-:W2:Y:S01]  /*11370*/  LDL.LU R223, [R1+0x1c] ;  /* 0x00001c0001df7983 */ /* 0x000ea20000300800 */
[----:B------:R-:W-:Y:S01]  /*11380*/  ISETP.LT.OR P3, PT, R34, 0x9, !P3 ;  /* 0x000000092200780c */ /* 0x000fe20005f61670 */
[----:B------:R-:W-:Y:S01]  /*11390*/  FMUL R6, R6, UR19 ;  /* 0x0000001306067c20 */ /* 0x000fe20008400000 */
[----:B------:R-:W-:Y:S01]  /*113a0*/  F2FP.SATFINITE.E4M3.F32.PACK_AB_MERGE_C R15, RZ, R10, RZ ;  /* 0x0000000aff0f723e */ /* 0x000fe200048070ff */
[----:B------:R-:W2:Y:S01]  /*113b0*/  LDL.LU R225, [R1+0x24] ;  /* 0x0000240001e17983 */ /* 0x000ea20000300800 */
[----:B------:R-:W-:Y:S01]  /*113c0*/  F2FP.SATFINITE.E4M3.F32.PACK_AB_MERGE_C R9, RZ, R9, RZ ;  /* 0x00000009ff09723e */ /* 0x000fe200048070ff */
[----:B------:R-:W-:Y:S01]  /*113d0*/  FMUL R4, R4, UR19 ;  /* 0x0000001304047c20 */ /* 0x000fe20008400000 */
[----:B------:R-:W-:Y:S01]  /*113e0*/  F2FP.SATFINITE.E4M3.F32.PACK_AB_MERGE_C R7, RZ, R7, RZ ;  /* 0x00000007ff07723e */ /* 0x000fe200048070ff */
[----:B------:R-:W-:Y:S01]  /*113f0*/  @!P1 STG.E.U8 desc[UR32][R26.64+0xc0], R15 ;  /* 0x0000c00f1a009986 */ /* 0x000fe2000c101120 */
[----:B------:R-:W-:-:S02]  /*11400*/  F2FP.SATFINITE.E4M3.F32.PACK_AB_MERGE_C R17, RZ, R8, RZ ;  /* 0x00000008ff11723e */ /* 0x000fc400048070ff */
[----:B------:R-:W-:Y:S01]  /*11410*/  F2FP.SATFINITE.E4M3.F32.PACK_AB_MERGE_C R5, RZ, R5, RZ ;  /* 0x00000005ff05723e */ /* 0x000fe200048070ff */
[----:B------:R1:W-:Y:S01]  /*11420*/  @!P2 STG.E.U8 desc[UR32][R26.64+0xc1], R9 ;  /* 0x0000c1091a00a986 */ /* 0x0003e2000c101120 */
[----:B0-----:R-:W-:Y:S01]  /*11430*/  F2FP.SATFINITE.E4M3.F32.PACK_AB_MERGE_C R13, RZ, R3, RZ ;  /* 0x00000003ff0d723e */ /* 0x001fe200048070ff */
[----:B---3--:R-:W-:Y:S01]  /*11440*/  FMUL R3, R224, UR19 ;  /* 0x00000013e0037c20 */ /* 0x008fe20008400000 */
[C---:B------:R-:W-:Y:S01]  /*11450*/  ISETP.LT.OR P0, PT, R34.reuse, 0x9, !P0 ;  /* 0x000000092200780c */ /* 0x040fe20004701670 */
[----:B------:R0:W-:Y:S01]  /*11460*/  @!P4 STG.E.U8 desc[UR32][R24.64+0xc9], R7 ;  /* 0x0000c9071800c986 */ /* 0x0001e2000c101120 */
[C---:B------:R-:W-:Y:S02]  /*11470*/  ISETP.GE.AND P2, PT, R35.reuse, 0xd1, PT ;  /* 0x000000d12300780c */ /* 0x040fe40003f46270 */
[----:B------:R-:W-:Y:S01]  /*11480*/  ISETP.GE.AND P1, PT, R35, 0xd2, PT ;  /* 0x000000d22300780c */ /* 0x000fe20003f26270 */
[----:B------:R-:W-:Y:S01]  /*11490*/  @!P5 STG.E.U8 desc[UR32][R24.64+0xc8], R17 ;  /* 0x0000c8111800d986 */ /* 0x000fe2000c101120 */
[----:B------:R-:W-:-:S02]  /*114a0*/  ISETP.LT.OR P6, PT, R34, 0x1, !P2 ;  /* 0x000000012200780c */ /* 0x000fc400057c1670 */
[C---:B------:R-:W-:Y:S01]  /*114b0*/  ISETP.LT.OR P5, PT, R34.reuse, 0x1, !P1 ;  /* 0x000000012200780c */ /* 0x040fe20004fa1670 */
[----:B------:R3:W-:Y:S01]  /*114c0*/  @!P3 STG.E.U8 desc[UR32][R26.64+0xc9], R5 ;  /* 0x0000c9051a00b986 */ /* 0x0007e2000c101120 */
[----:B------:R-:W-:Y:S02]  /*114d0*/  ISETP.LT.OR P1, PT, R34, 0x9, !P1 ;  /* 0x000000092200780c */ /* 0x000fe40004f21670 */
[----:B-1----:R-:W-:Y:S02]  /*114e0*/  F2FP.SATFINITE.E4M3.F32.PACK_AB_MERGE_C R9, RZ, R6, RZ ;  /* 0x00000006ff09723e */ /* 0x002fe400048070ff */
[----:B0-----:R-:W-:Y:S01]  /*114f0*/  F2FP.SATFINITE.E4M3.F32.PACK_AB_MERGE_C R7, RZ, R2, RZ ;  /* 0x00000002ff07723e */ /* 0x001fe200048070ff */
[----:B----4-:R-:W-:Y:S01]  /*11500*/  FMUL R2, R227, UR19 ;  /* 0x00000013e3027c20 */ /* 0x010fe20008400000 */
[----:B------:R-:W-:Y:S01]  /*11510*/  F2FP.SATFINITE.E4M3.F32.PACK_AB_MERGE_C R11, RZ, R4, RZ ;  /* 0x00000004ff0b723e */ /* 0x000fe200048070ff */
[----:B------:R-:W4:Y:S01]  /*11520*/  LDL.LU R227, [R1+0x20] ;  /* 0x0000200001e37983 */ /* 0x000f220000300800 */
[----:B------:R-:W-:-:S02]  /*11530*/  ISETP.GE.AND P3, PT, R35, 0xda, PT ;  /* 0x000000da2300780c */ /* 0x000fc40003f66270 */
[----:B------:R-:W-:Y:S01]  /*11540*/  ISETP.LT.OR P2, PT, R34, 0x9, !P2 ;  /* 0x000000092200780c */ /* 0x000fe20005741670 */
[----:B------:R-:W4:Y:S01]  /*11550*/  LDL.LU R224, [R1+0x28] ;  /* 0x0000280001e07983 */ /* 0x000f220000300800 */
[----:B---3--:R-:W-:Y:S01]  /*11560*/  F2FP.SATFINITE.E4M3.F32.PACK_AB_MERGE_C R5, RZ, R0, RZ ;  /* 0x00000000ff05723e */ /* 0x008fe200048070ff */
[----:B------:R-:W-:Y:S02]  /*11570*/  FMUL R0, R226, UR19 ;  /* 0x00000013e2007c20 */ /* 0x000fe40008400000 */
[----:B------:R-:W3:Y:S04]  /*11580*/  LDL.LU R226, [R1+0x2c] ;  /* 0x00002c0001e27983 */ /* 0x000ee80000300800 */
[----:B------:R0:W-:Y:S01]  /*11590*/  @!P0 STG.E.U8 desc[UR32][R26.64+0xc8], R9 ;  /* 0x0000c8091a008986 */ /* 0x0001e2000c101120 */
[----:B------:R-:W-:-:S03]  /*115a0*/  ISETP.GE.AND P0, PT, R35, 0xd9, PT ;  /* 0x000000d92300780c */ /* 0x000fc60003f06270 */
[----:B------:R-:W-:Y:S01]  /*115b0*/  @!P6 STG.E.U8 desc[UR32][R24.64+0xd0], R11 ;  /* 0x0000d00b1800e986 */ /* 0x000fe2000c101120 */
[C---:B------:R-:W-:Y:S02]  /*115c0*/  ISETP.LT.OR P4, PT, R34.reuse, 0x1, !P0 ;  /* 0x000000012200780c */ /* 0x040fe40004781670 */
[C---:B------:R-:W-:Y:S01]  /*115d0*/  ISETP.LT.OR P0, PT, R34.reuse, 0x9, !P0 ;  /* 0x000000092200780c */ /* 0x040fe20004701670 */
[----:B------:R1:W-:Y:S01]  /*115e0*/  @!P5 STG.E.U8 desc[UR32][R24.64+0xd1], R13 ;  /* 0x0000d10d1800d986 */ /* 0x0003e2000c101120 */
[----:B------:R-:W-:-:S03]  /*115f0*/  ISETP.LT.OR P5, PT, R34, 0x1, !P3 ;  /* 0x000000012200780c */ /* 0x000fc60005fa1670 */
[----:B------:R-:W-:Y:S01]  /*11600*/  @!P1 STG.E.U8 desc[UR32][R26.64+0xd1], R5 ;  /* 0x0000d1051a009986 */ /* 0x000fe2000c101120 */
[C---:B------:R-:W-:Y:S02]  /*11610*/  ISETP.GE.AND P1, PT, R35.reuse, 0xe1, PT ;  /* 0x000000e12300780c */ /* 0x040fe40003f26270 */
[C---:B------:R-:W-:Y:S01]  /*11620*/  ISETP.LT.OR P3, PT, R34.reuse, 0x9, !P3 ;  /* 0x000000092200780c */ /* 0x040fe20005f61670 */
[----:B------:R-:W-:Y:S01]  /*11630*/  @!P2 STG.E.U8 desc[UR32][R26.64+0xd0], R7 ;  /* 0x0000d0071a00a986 */ /* 0x000fe2000c101120 */
[----:B------:R-:W-:Y:S02]  /*11640*/  ISETP.LT.OR P6, PT, R34, 0x1, !P1 ;  /* 0x000000012200780c */ /* 0x000fe40004fc1670 */
[----:B0-----:R-:W-:Y:S02]  /*11650*/  F2FP.SATFINITE.E4M3.F32.PACK_AB_MERGE_C R9, RZ, R2, RZ ;  /* 0x00000002ff09723e */ /* 0x001fe400048070ff */
[----:B-1----:R-:W-:Y:S02]  /*11660*/  F2FP.SATFINITE.E4M3.F32.PACK_AB_MERGE_C R13, RZ, R0, RZ ;  /* 0x00000000ff0d723e */ /* 0x002fe400048070ff */
[----:B------:R-:W-:Y:S01]  /*11670*/  F2FP.SATFINITE.E4M3.F32.PACK_AB_MERGE_C R11, RZ, R3, RZ ;  /* 0x00000003ff0b723e */ /* 0x000fe200048070ff */
[----:B------:R-:W-:Y:S01]  /*11680*/  @!P4 STG.E.U8 desc[UR32][R24.64+0xd8], R9 ;  /* 0x0000d8091800c986 */ /* 0x000fe2000c101120 */
[----:B------:R-:W-:-:S03]  /*11690*/  ISETP.GE.AND P4, PT, R35, 0xe2, PT ;  /* 0x000000e22300780c */ /* 0x000fc60003f86270 */
[----:B------:R0:W-:Y:S01]  /*116a0*/  @!P5 STG.E.U8 desc[UR32][R24.64+0xd9], R11 ;  /* 0x0000d90b1800d986 */ /* 0x0001e2000c101120 */
[----:B------:R-:W-:-:S03]  /*116b0*/  ISETP.GE.AND P2, PT, R35, 0xe9, PT ;  /* 0x000000e92300780c */ /* 0x000fc60003f46270 */
[----:B------:R-:W-:Y:S01]  /*116c0*/  @!P0 STG.E.U8 desc[UR32][R26.64+0xd8], R13 ;  /* 0x0000d80d1a008986 */ /* 0x000fe2000c101120 */
[----:B------:R-:W-:Y:S02]  /*116d0*/  ISETP.GE.AND P0, PT, R35, 0xea, PT ;  /* 0x000000ea2300780c */ /* 0x000fe40003f06270 */
[C---:B------:R-:W-:Y:S02]  /*116e0*/  ISETP.LT.OR P5, PT, R34.reuse, 0x1, !P4 ;  /* 0x000000012200780c */ /* 0x040fe400067a1670 */
[----:B------:R-:W-:Y:S01]  /*116f0*/  ISETP.LT.OR P1, PT, R34, 0x9, !P1 ;  /* 0x000000092200780c */ /* 0x000fe20004f21670 */
[----:B------:R-:W-:Y:S01]  /*11700*/  FMUL R4, R222, UR19 ;  /* 0x00000013de047c20 */ /* 0x000fe20008400000 */
[----:B--2---:R-:W-:-:S04]  /*11710*/  FMUL R3, R220, UR19 ;  /* 0x00000013dc037c20 */ /* 0x004fc80008400000 */
[----:B0-----:R-:W-:Y:S02]  /*11720*/  F2FP.SATFINITE.E4M3.F32.PACK_AB_MERGE_C R11, RZ, R4, RZ ;  /* 0x00000004ff0b723e */ /* 0x001fe400048070ff */
[----:B------:R-:W-:Y:S01]  /*11730*/  F2FP.SATFINITE.E4M3.F32.PACK_AB_MERGE_C R9, RZ, R3, RZ ;  /* 0x00000003ff09723e */ /* 0x000fe200048070ff */
[----:B------:R-:W-:-:S05]  /*11740*/  FMUL R2, R221, UR19 ;  /* 0x00000013dd027c20 */ /* 0x000fca0008400000 */
[----:B------:R-:W-:Y:S01]  /*11750*/  F2FP.SATFINITE.E4M3.F32.PACK_AB_MERGE_C R7, RZ, R2, RZ ;  /* 0x00000002ff07723e */ /* 0x000fe200048070ff */
[----:B------:R-:W-:-:S05]  /*11760*/  FMUL R0, R218, UR19 ;  /* 0x00000013da007c20 */ /* 0x000fca0008400000 */
[----:B------:R-:W-:-:S05]  /*11770*/  F2FP.SATFINITE.E4M3.F32.PACK_AB_MERGE_C R5, RZ, R0, RZ ;  /* 0x00000000ff05723e */ /* 0x000fca00048070ff */
[----:B------:R-:W-:Y:S01]  /*11780*/  @!P3 STG.E.U8 desc[UR32][R26.64+0xd9], R5 ;  /* 0x0000d9051a00b986 */ /* 0x000fe2000c101120 */
[C---:B------:R-:W-:Y:S02]  /*11790*/  ISETP.LT.OR P3, PT, R34.reuse, 0x9, !P4 ;  /* 0x000000092200780c */ /* 0x040fe40006761670 */
[C---:B------:R-:W-:Y:S01]  /*117a0*/  ISETP.LT.OR P4, PT, R34.reuse, 0x1, !P2 ;  /* 0x000000012200780c */ /* 0x040fe20005781670 */
[----:B------:R0:W-:Y:S01]  /*117b0*/  @!P6 STG.E.U8 desc[UR32][R24.64+0xe0], R7 ;  /* 0x0000e0071800e986 */ /* 0x0001e2000c101120 */
[C---:B------:R-:W-:Y:S02]  /*117c0*/  ISETP.LT.OR P6, PT, R34.reuse, 0x1, !P0 ;  /* 0x000000012200780c */ /* 0x040fe400047c1670 */
[C---:B------:R-:W-:Y:S02]  /*117d0*/  ISETP.LT.OR P2, PT, R34.reuse, 0x9, !P2 ;  /* 0x000000092200780c */ /* 0x040fe40005741670 */
[----:B------:R-:W-:Y:S01]  /*117e0*/  ISETP.LT.OR P0, PT, R34, 0x9, !P0 ;  /* 0x000000092200780c */ /* 0x000fe20004701670 */
[----:B------:R-:W-:Y:S01]  /*117f0*/  FMUL R0, R223, UR19 ;  /* 0x00000013df007c20 */ /* 0x000fe20008400000 */
[----:B------:R-:W-:-:S04]  /*11800*/  FMUL R3, R225, UR19 ;  /* 0x00000013e1037c20 */ /* 0x000fc80008400000 */
[----:B0-----:R-:W-:Y:S02]  /*11810*/  F2FP.SATFINITE.E4M3.F32.PACK_AB_MERGE_C R7, RZ, R0, RZ ;  /* 0x00000000ff07723e */ /* 0x001fe400048070ff */
[----:B------:R-:W-:Y:S01]  /*11820*/  F2FP.SATFINITE.E4M3.F32.PACK_AB_MERGE_C R13, RZ, R3, RZ ;  /* 0x00000003ff0d723e */ /* 0x000fe200048070ff */
[----:B------:R0:W-:Y:S04]  /*11830*/  @!P5 STG.E.U8 desc[UR32][R24.64+0xe1], R9 ;  /* 0x0000e1091800d986 */ /* 0x0001e8000c101120 */
[----:B------:R0:W-:Y:S04]  /*11840*/  @!P1 STG.E.U8 desc[UR32][R26.64+0xe0], R11 ;  /* 0x0000e00b1a009986 */ /* 0x0001e8000c101120 */
[----:B------:R0:W-:Y:S04]  /*11850*/  @!P3 STG.E.U8 desc[UR32][R26.64+0xe1], R7 ;  /* 0x0000e1071a00b986 */ /* 0x0001e8000c101120 */
[----:B------:R0:W-:Y:S01]  /*11860*/  @!P6 STG.E.U8 desc[UR32][R24.64+0xe9], R13 ;  /* 0x0000e90d1800e986 */ /* 0x0001e2000c101120 */
[----:B----4-:R-:W-:Y:S01]  /*11870*/  FMUL R2, R227, UR19 ;  /* 0x00000013e3027c20 */ /* 0x010fe20008400000 */
[----:B------:R-:W-:Y:S01]  /*11880*/  FMUL R4, R224, UR19 ;  /* 0x00000013e0047c20 */ /* 0x000fe20008400000 */
[----:B---3--:R-:W-:-:S03]  /*11890*/  FMUL R5, R226, UR19 ;  /* 0x00000013e2057c20 */ /* 0x008fc60008400000 */
[----:B------:R-:W-:Y:S02]  /*118a0*/  F2FP.SATFINITE.E4M3.F32.PACK_AB_MERGE_C R3, RZ, R2, RZ ;  /* 0x00000002ff03723e */ /* 0x000fe400048070ff */
[----:B------:R-:W-:Y:S02]  /*118b0*/  F2FP.SATFINITE.E4M3.F32.PACK_AB_MERGE_C R15, RZ, R4, RZ ;  /* 0x00000004ff0f723e */ /* 0x000fe400048070ff */
[----:B------:R-:W-:Y:S01]  /*118c0*/  F2FP.SATFINITE.E4M3.F32.PACK_AB_MERGE_C R5, RZ, R5, RZ ;  /* 0x00000005ff05723e */ /* 0x000fe200048070ff */
[----:B------:R0:W-:Y:S04]  /*118d0*/  @!P4 STG.E.U8 desc[UR32][R24.64+0xe8], R3 ;  /* 0x0000e8031800c986 */ /* 0x0001e8000c101120 */
[----:B------:R0:W-:Y:S04]  /*118e0*/  @!P2 STG.E.U8 desc[UR32][R26.64+0xe8], R15 ;  /* 0x0000e80f1a00a986 */ /* 0x0001e8000c101120 */
[----:B------:R0:W-:Y:S02]  /*118f0*/  @!P0 STG.E.U8 desc[UR32][R26.64+0xe9], R5 ;  /* 0x0000e9051a008986 */ /* 0x0001e4000c101120 */
.L_x_280:
[----:B------:R-:W-:Y:S05]  /*11900*/  BSYNC B0 ;  /* 0x0000000000007941 */ /* 0x000fea0003800000 */
.L_x_38:
[----:B0-----:R-:W2:Y:S01]  /*11910*/  LDL.LU R5, [R1+0x40] ;  /* 0x0000400001057983 */ /* 0x001ea20000300800 */
[----:B-----5:R-:W-:Y:S01]  /*11920*/  IMAD.U32 R2, RZ, RZ, UR30 ;  /* 0x0000001eff027e24 */ /* 0x020fe2000f8e00ff */
[----:B------:R-:W-:Y:S02]  /*11930*/  ULDC.64 UR20, c[0x0][0x650] ;  /* 0x0001940000147ab9 */ /* 0x000fe40000000a00 */
[----:B------:R-:W3:Y:S01]  /*11940*/  LDL.LU R4, [R1+0x3c] ;  /* 0x00003c0001047983 */ /* 0x000ee20000300800 */
[----:B------:R-:W-:Y:S02]  /*11950*/  IMAD.U32 R3, RZ, RZ, UR31 ;  /* 0x0000001fff037e24 */ /* 0x000fe4000f8e00ff */
[----:B------:R-:W-:Y:S02]  /*11960*/  IMAD.U32 R3, RZ, RZ, UR6 ;  /* 0x00000006ff037e24 */ /* 0x000fe4000f8e00ff */
[----:B------:R-:W-:Y:S02]  /*11970*/  IMAD.MOV.U32 R6, RZ, RZ, -0x1 ;  /* 0xffffffffff067424 */ /* 0x000fe400078e00ff */
[----:B------:R-:W-:-:S04]  /*11980*/  IMAD.U32 R0, RZ, RZ, UR15 ;  /* 0x0000000fff007e24 */ /* 0x000fc8000f8e00ff */
[----:B------:R0:W-:Y:S02]  /*11990*/  SYNCS.ARRIVE.TRANS64.A1T0 RZ, [R0+UR17], RZ ;  /* 0x000000ff00ff79a7 */ /* 0x0001e40008100011 */
[----:B0-----:R-:W-:Y:S02]  /*119a0*/  PRMT R0, RZ, 0x7610, R0 ;  /* 0x00007610ff007816 */ /* 0x001fe40000000000 */
[----:B--2---:R-:W-:-:S04]  /*119b0*/  LEA R5, P0, R2, R5, 0x1 ;  /* 0x0000000502057211 */ /* 0x004fc800078008ff */
[----:B---3--:R-:W-:Y:S01]  /*119c0*/  LEA.HI.X R4, R2, R4, R3, 0x1, P0 ;  /* 0x0000000402047211 */ /* 0x008fe200000f0c03 */
[----:B------:R-:W-:Y:S01]  /*119d0*/  IMAD.MOV.U32 R2, RZ, RZ, -0x1 ;  /* 0xffffffffff027424 */ /* 0x000fe200078e00ff */
[----:B------:R0:W-:Y:S01]  /*119e0*/  STL [R1+0x40], R5 ;  /* 0x0000400501007387 */ /* 0x0001e20000100800 */
[----:B------:R-:W-:Y:S01]  /*119f0*/  IMAD.MOV.U32 R3, RZ, RZ, -0x1 ;  /* 0xffffffffff037424 */ /* 0x000fe200078e00ff */
[----:B------:R-:W-:Y:S02]  /*11a00*/  ISETP.GE.U32.AND P0, PT, R5, UR20, PT ;  /* 0x0000001405007c0c */ /* 0x000fe4000bf06070 */
[----:B------:R0:W-:Y:S02]  /*11a10*/  STL [R1+0x3c], R4 ;  /* 0x00003c0401007387 */ /* 0x0001e40000100800 */
[----:B------:R-:W-:Y:S02]  /*11a20*/  ISETP.GE.U32.AND.EX P0, PT, R4, UR21, PT, P0 ;  /* 0x0000001504007c0c */ /* 0x000fe4000bf06100 */
[----:B------:R0:W-:Y:S04]  /*11a30*/  STL [R1+0x44], R6 ;  /* 0x0000440601007387 */ /* 0x0001e80000100800 */
[----:B------:R0:W-:Y:S04]  /*11a40*/  STL [R1+0x30], R2 ;  /* 0x0000300201007387 */ /* 0x0001e80000100800 */
[----:B------:R0:W-:Y:S03]  /*11a50*/  STL [R1+0x48], R3 ;  /* 0x0000480301007387 */ /* 0x0001e60000100800 */
[----:B------:R-:W-:Y:S05]  /*11a60*/  @P0 BRA `(.L_x_281) ;  /* 0x0000000400940947 */ /* 0x000fea0003800000 */
[----:B------:R-:W2:Y:S01]  /*11a70*/  S2UR UR22, SR_CTAID.X ;  /* 0x00000000001679c3 */ /* 0x000ea20000002500 */
[----:B------:R-:W-:Y:S01]  /*11a80*/  ULDC.64 UR20, c[0x0][0x628] ;  /* 0x00018a0000147ab9 */ /* 0x000fe20000000a00 */
[----:B------:R-:W-:Y:S01]  /*11a90*/  ULDC UR4, c[0x0][0x150] ;  /* 0x0000540000047ab9 */ /* 0x000fe20000000800 */
[----:B------:R-:W-:Y:S01]  /*11aa0*/  ISETP.NE.U32.AND P0, PT, RZ, UR20, PT ;  /* 0x00000014ff007c0c */ /* 0x000fe2000bf05070 */
[----:B------:R-:W-:Y:S01]  /*11ab0*/  ULDC UR34, c[0x0][0x630] ;  /* 0x00018c0000227ab9 */ /* 0x000fe20000000800 */
[C---:B------:R-:W-:Y:S01]  /*11ac0*/  R2UR UR35, R5.reuse ;  /* 0x00000000052372ca */ /* 0x040fe200000e0000 */
[----:B------:R-:W-:Y:S01]  /*11ad0*/  ULDC UR37, c[0x0][0x154] ;  /* 0x0000550000257ab9 */ /* 0x000fe20000000800 */
[----:B------:R-:W-:Y:S01]  /*11ae0*/  ISETP.NE.AND.EX P0, PT, RZ, UR21, PT, P0 ;  /* 0x00000015ff007c0c */ /* 0x000fe2000bf05300 */
[----:B------:R-:W3:Y:S01]  /*11af0*/  S2UR UR39, SR_CTAID.Y ;  /* 0x00000000002779c3 */ /* 0x000ee20000002600 */
[----:B------:R-:W-:Y:S02]  /*11b00*/  R2UR UR36, R4 ;  /* 0x00000000042472ca */ /* 0x000fe400000e0000 */
[----:B------:R-:W-:-:S02]  /*11b10*/  R2UR UR28, R5 ;  /* 0x00000000051c72ca */ /* 0x000fc400000e0000 */
[----:B------:R-:W-:Y:S02]  /*11b20*/  R2UR UR29, R4 ;  /* 0x00000000041d72ca */ /* 0x000fe400000e0000 */
[----:B--2---:R-:W-:-:S05]  /*11b30*/  I2FP.F32.U32 R0, UR22 ;  /* 0x0000001600007c45 */ /* 0x004fca0008201000 */
[----:B------:R-:W-:-:S04]  /*11b40*/  FMUL R0, R0, UR4 ;  /* 0x0000000400007c20 */ /* 0x000fc80008400000 */
[----:B0-----:R0:W2:Y:S01]  /*11b50*/  F2I.U32.TRUNC.NTZ R2, R0 ;  /* 0x0000000000027305 */ /* 0x0010a2000020f000 */
[----:B---3--:R-:W-:Y:S05]  /*11b60*/  @!P0 BRA `(.L_x_282) ;  /* 0x0000000000308947 */ /* 0x008fea0003800000 */
        /* <DEDUP_REMOVED lines=11> */
[----:B------:R-:W-:-:S12]  /*11c20*/  UIMAD.WIDE.U32.X UR28, UR23, UR21, UR28, UP0 ;  /* 0x00000015171c72a5 */ /* 0x000fd800080e041c */
.L_x_282:
[----:B------:R-:W-:Y:S01]  /*11c30*/  USHF.R.U64 UR4, UR28, UR34, UR29 ;  /* 0x000000221c047299 */ /* 0x000fe2000800121d */
[----:B0-----:R-:W-:Y:S01]  /*11c40*/  I2FP.F32.U32 R0, UR39 ;  /* 0x0000002700007c45 */ /* 0x001fe20008201000 */
[----:B------:R-:W-:Y:S02]  /*11c50*/  USHF.R.U32.HI UR20, URZ, UR34, UR29 ;  /* 0x000000223f147299 */ /* 0x000fe4000801161d */
[----:B------:R-:W-:Y:S02]  /*11c60*/  UIADD3 UR23, UP0, URZ, -UR4, URZ ;  /* 0x800000043f177290 */ /* 0x000fe4000ff1e03f */
[----:B------:R-:W-:Y:S01]  /*11c70*/  FMUL R0, R0, UR37 ;  /* 0x0000002500007c20 */ /* 0x000fe20008400000 */
[----:B------:R-:W-:Y:S01]  /*11c80*/  ULDC.64 UR26, c[0x0][0x620] ;  /* 0x00018800001a7ab9 */ /* 0x000fe20000000a00 */
[----:B------:R-:W-:Y:S01]  /*11c90*/  UIADD3.X UR20, URZ, ~UR20, URZ, UP0, !UPT ;  /* 0x800000143f147290 */ /* 0x000fe200087fe43f */
[----:B------:R-:W-:Y:S01]  /*11ca0*/  UMOV UR24, UR35 ;  /* 0x0000002300187c82 */ /* 0x000fe20008000000 */
[----:B------:R-:W-:-:S02]  /*11cb0*/  UMOV UR25, UR36 ;  /* 0x0000002400197c82 */ /* 0x000fc40008000000 */
[----:B------:R-:W0:Y:S01]  /*11cc0*/  F2I.U32.TRUNC.NTZ R0, R0 ;  /* 0x0000000000007305 */ /* 0x000e22000020f000 */
[----:B------:R-:W-:Y:S01]  /*11cd0*/  UIMAD UR20, UR20, UR26, URZ ;  /* 0x0000001a141472a4 */ /* 0x000fe2000f8e023f */
[----:B--2---:R-:W-:Y:S01]  /*11ce0*/  R2UR UR36, R2 ;  /* 0x00000000022472ca */ /* 0x004fe200000e0000 */
[----:B------:R-:W-:Y:S02]  /*11cf0*/  UIMAD.WIDE.U32 UR24, UR23, UR26, UR24 ;  /* 0x0000001a171872a5 */ /* 0x000fe4000f8e0018 */
[----:B------:R-:W-:Y:S01]  /*11d00*/  UIMAD UR23, UR23, UR27, UR20 ;  /* 0x0000001b171772a4 */ /* 0x000fe2000f8e0214 */
[----:B------:R-:W-:Y:S01]  /*11d10*/  ULDC UR42, c[0x0][0x658] ;  /* 0x00019600002a7ab9 */ /* 0x000fe20000000800 */
[----:B------:R-:W-:Y:S02]  /*11d20*/  UMOV UR34, 0xffffffff ;  /* 0xffffffff00227882 */ /* 0x000fe40000000000 */
[----:B------:R-:W-:Y:S01]  /*11d30*/  UIADD3 UR23, UR25, UR23, URZ ;  /* 0x0000001719177290 */ /* 0x000fe2000fffe03f */
[----:B------:R-:W-:Y:S01]  /*11d40*/  ULDC UR26, c[0x0][0x618] ;  /* 0x00018600001a7ab9 */ /* 0x000fe20000000800 */
[----:B------:R-:W-:Y:S01]  /*11d50*/  ULDC.64 UR20, c[0x0][0x640] ;  /* 0x0001900000147ab9 */ /* 0x000fe20000000a00 */
[----:B------:R-:W-:Y:S01]  /*11d60*/  USHF.L.U32 UR38, UR34, UR42, URZ ;  /* 0x0000002a22267299 */ /* 0x000fe2000800063f */
[----:B------:R-:W-:Y:S01]  /*11d70*/  ISETP.NE.U32.AND P0, PT, RZ, UR20, PT ;  /* 0x00000014ff007c0c */ /* 0x000fe2000bf05070 */
[----:B------:R-:W-:Y:S01]  /*11d80*/  USHF.R.U64 UR34, UR24, UR26, UR23 ;  /* 0x0000001a18227299 */ /* 0x000fe20008001217 */
[----:B0-----:R-:W-:Y:S01]  /*11d90*/  R2UR UR27, R0 ;  /* 0x00000000001b72ca */ /* 0x001fe200000e0000 */
[----:B------:R-:W-:Y:S01]  /*11da0*/  USHF.R.U32.HI UR23, URZ, UR26, UR23 ;  /* 0x0000001a3f177299 */ /* 0x000fe20008011617 */
[----:B------:R-:W-:Y:S01]  /*11db0*/  ISETP.NE.AND.EX P0, PT, RZ, UR21, PT, P0 ;  /* 0x00000015ff007c0c */ /* 0x000fe2000bf05300 */
[----:B------:R-:W-:Y:S01]  /*11dc0*/  ULDC UR41, c[0x0][0x608] ;  /* 0x0001820000297ab9 */ /* 0x000fe20000000800 */
[----:B------:R-:W-:-:S02]  /*11dd0*/  UIADD3 UR24, -UR36, URZ, URZ ;  /* 0x0000003f24187290 */ /* 0x000fc4000fffe13f */
[----:B------:R-:W-:Y:S02]  /*11de0*/  USHF.R.U64 UR37, UR34, UR41, UR23 ;  /* 0x0000002922257299 */ /* 0x000fe40008001217 */
[----:B------:R-:W-:Y:S01]  /*11df0*/  USHF.R.U32.HI UR23, URZ, UR41, UR23 ;  /* 0x000000293f177299 */ /* 0x000fe20008011617 */
[----:B------:R-:W-:Y:S01]  /*11e00*/  UMOV UR35, 0x1 ;  /* 0x0000000100237882 */ /* 0x000fe20000000000 */
[----:B------:R-:W-:Y:S02]  /*11e10*/  ULDC UR40, c[0x0][0x144] ;  /* 0x0000510000287ab9 */ /* 0x000fe40000000800 */
[----:B------:R-:W-:Y:S01]  /*11e20*/  USHF.R.U64 UR36, UR37, UR42, UR23 ;  /* 0x0000002a25247299 */ /* 0x000fe20008001217 */
[----:B------:R-:W-:Y:S01]  /*11e30*/  ULDC UR28, c[0x0][0x600] ;  /* 0x00018000001c7ab9 */ /* 0x000fe20000000800 */
[----:B------:R-:W-:Y:S02]  /*11e40*/  UIADD3 UR41, -UR27, URZ, URZ ;  /* 0x0000003f1b297290 */ /* 0x000fe4000fffe13f */
[----:B------:R-:W-:-:S02]  /*11e50*/  USHF.L.U32 UR35, UR35, UR42, URZ ;  /* 0x0000002a23237299 */ /* 0x000fc4000800063f */
[----:B------:R-:W-:Y:S02]  /*11e60*/  USHF.R.U32.HI UR27, URZ, UR42, UR23 ;  /* 0x0000002a3f1b7299 */ /* 0x000fe40008011617 */
[----:B------:R-:W-:Y:S02]  /*11e70*/  UIADD3 UR29, UR28, -0x1, URZ ;  /* 0xffffffff1c1d7890 */ /* 0x000fe4000fffe03f */
[----:B------:R-:W-:Y:S02]  /*11e80*/  ULOP3.LUT UR38, URZ, UR38, URZ, 0x33, !UPT ;  /* 0x000000263f267292 */ /* 0x000fe4000f8e333f */
[----:B------:R-:W-:Y:S01]  /*11e90*/  UIMAD UR42, UR40, UR24, UR22 ;  /* 0x00000018282a72a4 */ /* 0x000fe2000f8e0216 */
[----:B------:R-:W-:Y:S01]  /*11ea0*/  ULDC UR45, c[0x0][0x148] ;  /* 0x00005200002d7ab9 */ /* 0x000fe20000000800 */
[----:B------:R-:W-:Y:S01]  /*11eb0*/  ULDC UR43, c[0x0][0x648] ;  /* 0x00019200002b7ab9 */ /* 0x000fe20000000800 */
[----:B------:R-:W-:Y:S01]  /*11ec0*/  ULDC UR44, c[0x0][0x638] ;  /* 0x00018e00002c7ab9 */ /* 0x000fe20000000800 */
        /* <DEDUP_REMOVED lines=12> */
.L_x_283:
[----:B------:R-:W-:Y:S01]  /*11f90*/  USHF.R.U64 UR20, UR26, UR43, UR27 ;  /* 0x0000002b1a147299 */ /* 0x000fe2000800121b */
[----:B------:R-:W-:Y:S01]  /*11fa0*/  IMAD.U32 R4, RZ, RZ, UR4 ;  /* 0x00000004ff047e24 */ /* 0x000fe2000f8e00ff */
[----:B------:R-:W-:Y:S01]  /*11fb0*/  ULOP3.LUT UR38, UR37, UR38, URZ, 0xc0, !UPT ;  /* 0x0000002625267292 */ /* 0x000fe2000f8ec03f */
[----:B------:R-:W-:Y:S01]  /*11fc0*/  IMAD.MOV.U32 R0, RZ, RZ, 0x1 ;  /* 0x00000001ff007424 */ /* 0x000fe200078e00ff */
[----:B------:R-:W-:Y:S02]  /*11fd0*/  UIADD3 UR21, -UR20, URZ, URZ ;  /* 0x0000003f14157290 */ /* 0x000fe4000fffe13f */
[----:B------:R-:W-:Y:S01]  /*11fe0*/  @UP2 UIMAD UR42, UR45, UR41, UR39 ;  /* 0x000000292d2a22a4 */ /* 0x000fe2000f8e0227 */
[----:B------:R2:W-:Y:S01]  /*11ff0*/  STL [R1+0x30], R4 ;  /* 0x0000300401007387 */ /* 0x0005e20000100800 */
[----:B------:R-:W-:Y:S02]  /*12000*/  ULOP3.LUT UR29, UR34, UR29, URZ, 0xc0, !UPT ;  /* 0x0000001d221d7292 */ /* 0x000fe4000f8ec03f */
[----:B------:R-:W-:-:S02]  /*12010*/  UIMAD UR20, UR35, UR20, UR38 ;  /* 0x00000014231472a4 */ /* 0x000fc4000f8e0226 */
[----:B------:R-:W-:-:S03]  /*12020*/  UIMAD UR36, UR21, UR44, UR36 ;  /* 0x0000002c152472a4 */ /* 0x000fc6000f8e0224 */
[----:B------:R-:W-:Y:S01]  /*12030*/  ULDC UR21, c[0x0][0x610] ;  /* 0x0001840000157ab9 */ /* 0x000fe20000000800 */
        /* <DEDUP_REMOVED lines=8> */
.L_x_281:
[----:B------:R-:W-:Y:S01]  /*120c0*/  LOP3.LUT P0, RZ, R0, 0xff, RZ, 0xc0, !PT ;  /* 0x000000ff00ff7812 */ /* 0x000fe2000780c0ff */
[----:B------:R-:W-:-:S12]  /*120d0*/  ULOP3.LUT UR12, UR12, 0x1, URZ, 0x3c, !UPT ;  /* 0x000000010c0c7892 */ /* 0x000fd8000f8e3c3f */
[----:B------:R-:W-:Y:S05]  /*120e0*/  @P0 BRA `(.L_x_284) ;  /* 0xfffffef400c40947 */ /* 0x000fea000383ffff */
[----:B------:R-:W-:Y:S05]  /*120f0*/  EXIT ;  /* 0x000000000000794d */ /* 0x000fea0003800000 */
.L_x_16:
[----:B------:R-:W-:-:S08]  /*12100*/  ISETP.NE.AND P0, PT, RZ, UR8, PT ;  /* 0x00000008ff007c0c */ /* 0x000fd0000bf05270 */
[----:B0-2---:R-:W0:-:S00]  /*12110*/  USETMAXREG.DEALLOC.CTAPOOL 0x28 ;  /* 0x00000028000079c8 */ /* 0x005e0000080e0500 */
[----:B------:R-:W-:Y:S05]  /*12120*/  @P0 EXIT ;  /* 0x000000000000094d */ /* 0x000fea0003800000 */
[----:B0-----:R-:W-:Y:S01]  /*12130*/  LOP3.LUT P0, RZ, R3, 0xff, RZ, 0xc0, !PT ;  /* 0x000000ff03ff7812 */ /* 0x001fe2000780c0ff */
[----:B------:R-:W-:Y:S02]  /*12140*/  IMAD.MOV.U32 R9, RZ, RZ, 0x1 ;  /* 0x00000001ff097424 */ /* 0x000fe400078e00ff */
[----:B------:R-:W-:-:S10]  /*12150*/  IMAD.MOV.U32 R8, RZ, RZ, RZ ;  /* 0x000000ffff087224 */ /* 0x000fd400078e00ff */
[----:B------:R-:W-:Y:S05]  /*12160*/  @!P0 BRA `(.L_x_285) ;  /* 0x0000000c00948947 */ /* 0x000fea0003800000 */
[----:B------:R-:W0:Y:S01]  /*12170*/  S2R R3, SR_CgaCtaId ;  /* 0x0000000000037919 */ /* 0x000e220000008800 */
[----:B------:R-:W-:Y:S01]  /*12180*/  LOP3.LUT P0, RZ, R0, 0x1f, RZ, 0xc0, !PT ;  /* 0x0000001f00ff7812 */ /* 0x000fe2000780c0ff */
[----:B------:R-:W-:Y:S01]  /*12190*/  ULDC UR13, c[0x0][0x658] ;  /* 0x00019600000d7ab9 */ /* 0x000fe20000000800 */
[----:B------:R-:W-:Y:S01]  /*121a0*/  UMOV UR8, 0xffffffff ;  /* 0xffffffff00087882 */ /* 0x000fe20000000000 */
[----:B------:R-:W-:Y:S01]  /*121b0*/  BSSY B0, `(.L_x_285) ;  /* 0x00000e0000007945 */ /* 0x000fe20003800000 */
[----:B------:R-:W-:Y:S01]  /*121c0*/  USHF.L.U32 UR8, UR8, UR13, URZ ;  /* 0x0000000d08087299 */ /* 0x000fe2000800063f */
[C---:B------:R-:W-:Y:S01]  /*121d0*/  ISETP.NE.AND P3, PT, R2.reuse, RZ, PT ;  /* 0x000000ff0200720c */ /* 0x040fe20003f65270 */
[----:B------:R-:W-:Y:S01]  /*121e0*/  IMAD.MOV.U32 R10, RZ, RZ, 0x1 ;  /* 0x00000001ff0a7424 */ /* 0x000fe200078e00ff */
[----:B------:R-:W-:Y:S01]  /*121f0*/  ISETP.NE.OR P0, PT, R2, RZ, !P0 ;  /* 0x000000ff0200720c */ /* 0x000fe20004705670 */
[----:B------:R-:W-:Y:S01]  /*12200*/  IMAD.MOV.U32 R9, RZ, RZ, 0x1 ;  /* 0x00000001ff097424 */ /* 0x000fe200078e00ff */
[----:B------:R-:W-:Y:S01]  /*12210*/  ULDC UR4, c[0x0][0x600] ;  /* 0x0001800000047ab9 */ /* 0x000fe20000000800 */
[----:B------:R-:W-:Y:S01]  /*12220*/  IMAD.MOV.U32 R8, RZ, RZ, RZ ;  /* 0x000000ffff087224 */ /* 0x000fe200078e00ff */
[----:B------:R-:W-:Y:S01]  /*12230*/  UMOV UR9, 0x1 ;  /* 0x0000000100097882 */ /* 0x000fe20000000000 */
[----:B------:R-:W-:-:S02]  /*12240*/  UIADD3 UR15, UR7, 0x1, URZ ;  /* 0x00000001070f7890 */ /* 0x000fc4000fffe03f */
[----:B------:R-:W-:Y:S02]  /*12250*/  ULOP3.LUT UR21, UR5, 0x2, URZ, 0xfc, !UPT ;  /* 0x0000000205157892 */ /* 0x000fe4000f8efc3f */
[----:B------:R-:W-:Y:S02]  /*12260*/  UIADD3 UR4, UR4, -0x1, URZ ;  /* 0xffffffff04047890 */ /* 0x000fe4000fffe03f */
[----:B------:R-:W-:Y:S02]  /*12270*/  USHF.L.U32 UR13, UR9, UR13, URZ ;  /* 0x0000000d090d7299 */ /* 0x000fe4000800063f */
[----:B------:R-:W-:Y:S01]  /*12280*/  ULOP3.LUT UR14, URZ, UR8, URZ, 0x33, !UPT ;  /* 0x000000083f0e7292 */ /* 0x000fe2000f8e333f */
[----:B------:R-:W-:Y:S01]  /*12290*/  ULDC.64 UR40, c[0x0][0x198] ;  /* 0x0000660000287ab9 */ /* 0x000fe20000000a00 */
[----:B0-----:R-:W-:-:S10]  /*122a0*/  LOP3.LUT R0, R3, 0x1, RZ, 0xc0, !PT ;  /* 0x0000000103007812 */ /* 0x001fd400078ec0ff */
.L_x_297:
[----:B------:R-:W-:-:S03]  /*122b0*/  UMOV UR8, 0xffffffff ;  /* 0xffffffff00087882 */ /* 0x000fc60000000000 */
[----:B01----:R-:W-:Y:S05]  /*122c0*/  BRA.DIV UR8, `(.L_x_286) ;  /* 0x0000001208207947 */ /* 0x003fea000b800000 */
[----:B------:R-:W-:-:S13]  /*122d0*/  ELECT P1, URZ, PT ;  /* 0x00000000003f782f */ /* 0x000fda0003820000 */
.L_x_308:
[----:B------:R-:W0:Y:S01]  /*122e0*/  LDC R2, c[0x0][0x28c] ;  /* 0x0000a300ff027b82 */ /* 0x000e220000000800 */
[----:B------:R-:W-:Y:S01]  /*122f0*/  BSSY B1, `(.L_x_287) ;  /* 0x000004a000017945 */ /* 0x000fe20003800000 */
[----:B0-----:R-:W-:-:S13]  /*12300*/  ISETP.LT.OR P1, PT, R2, 0x1, !P1 ;  /* 0x000000010200780c */ /* 0x001fda0004f21670 */
[----:B------:R-:W-:Y:S05]  /*12310*/  @P1 BRA `(.L_x_288) ;  /* 0x00000004001c1947 */ /* 0x000fea0003800000 */
[----:B------:R-:W2:Y:S04]  /*12320*/  LDL.LU R4, [R1+0x44] ;  /* 0x0000440001047983 */ /* 0x000ea80000300800 */
[----:B------:R-:W3:Y:S01]  /*12330*/  LDL.LU R3, [R1+0x48] ;  /* 0x0000480001037983 */ /* 0x000ee20000300800 */
[----:B------:R-:W-:Y:S02]  /*12340*/  IMAD.MOV.U32 R13, RZ, RZ, RZ ;  /* 0x000000ffff0d7224 */ /* 0x000fe400078e00ff */
[----:B------:R-:W-:Y:S02]  /*12350*/  IMAD.U32 R14, RZ, RZ, UR15 ;  /* 0x0000000fff0e7e24 */ /* 0x000fe4000f8e00ff */
[----:B------:R-:W-:Y:S02]  /*12360*/  IMAD.MOV.U32 R2, RZ, RZ, R9 ;  /* 0x000000ffff027224 */ /* 0x000fe400078e0009 */
[----:B--2---:R-:W-:-:S02]  /*12370*/  IMAD.SHL.U32 R6, R4, 0x40, RZ ;  /* 0x0000004004067824 */ /* 0x004fc400078e00ff */
[----:B---3--:R-:W-:Y:S02]  /*12380*/  IMAD R4, R3, 0x2, R0 ;  /* 0x0000000203047824 */ /* 0x008fe400078e0200 */
[----:B------:R-:W-:Y:S02]  /*12390*/  IMAD.MOV.U32 R3, RZ, RZ, R8 ;  /* 0x000000ffff037224 */ /* 0x000fe400078e0008 */
[----:B------:R-:W-:-:S07]  /*123a0*/  IMAD R7, R4, 0x78, RZ ;  /* 0x0000007804077824 */ /* 0x000fce00078e02ff */
.L_x_292:
[----:B------:R-:W0:Y:S01]  /*123b0*/  S2R R5, SR_CgaCtaId ;  /* 0x0000000000057919 */ /* 0x000e220000008800 */
[----:B------:R-:W-:-:S04]  /*123c0*/  MOV R4, 0x400 ;  /* 0x0000040000047802 */ /* 0x000fc80000000f00 */
[----:B0-----:R-:W-:Y:S02]  /*123d0*/  LEA R12, R5, R4, 0x18 ;  /* 0x00000004050c7211 */ /* 0x001fe400078ec0ff */
[----:B------:R-:W-:Y:S01]  /*123e0*/  SHF.L.U32 R4, R2, 0x1f, RZ ;  /* 0x0000001f02047819 */ /* 0x000fe200000006ff */
[----:B------:R-:W0:Y:S02]  /*123f0*/  @!P3 LDC R5, c[0x0][0x500] ;  /* 0x00014000ff05bb82 */ /* 0x000e240000000800 */
[----:B------:R-:W-:-:S04]  /*12400*/  IMAD R11, R3, 0x8, R12 ;  /* 0x00000008030b7824 */ /* 0x000fc800078e020c */
[----:B------:R-:W1:Y:S02]  /*12410*/  SYNCS.PHASECHK.TRANS64.TRYWAIT P1, [R11+URZ+0x10], R4 ;  /* 0x000010040b0075a7 */ /* 0x000e64000802017f */
[----:B-1----:R-:W-:Y:S05]  /*12420*/  @!P1 BRA `(.L_x_289) ;  /* 0x0000000c00e89947 */ /* 0x002fea0003800000 */
.L_x_309:
[----:B------:R-:W-:Y:S01]  /*12430*/  UPRMT UR8, UR21, 0x9910, URZ ;  /* 0x0000991015087896 */ /* 0x000fe2000800003f */
[----:B0-----:R0:W-:Y:S03]  /*12440*/  @!P3 SYNCS.ARRIVE.TRANS64 RZ, [R11+URZ], R5 ;  /* 0x000000050bffb9a7 */ /* 0x0011e6000800003f */
[----:B------:R-:W-:-:S06]  /*12450*/  UISETP.NE.AND UP0, UPT, UR8, 0x2, UPT ;  /* 0x000000020800788c */ /* 0x000fcc000bf05270 */
[----:B------:R-:W-:-:S13]  /*12460*/  PLOP3.LUT P1, PT, PT, PT, UP0, 0x80, 0x0 ;  /* 0x000000000000781c */ /* 0x000fda0003f2f008 */
[----:B0-----:R-:W-:Y:S05]  /*12470*/  @P1 BRA `(.L_x_290) ;  /* 0x0000000000041947 */ /* 0x001fea0003800000 */
[----:B------:R-:W-:Y:S01]  /*12480*/  BPT.TRAP 0x1 ;  /* 0x000000040000795c */ /* 0x000fe20000300000 */
.L_x_290:
[----:B------:R-:W-:Y:S05]  /*12490*/  @P0 BRA `(.L_x_291) ;  /* 0x0000000000040947 */ /* 0x000fea0003800000 */
[----:B------:R-:W-:Y:S01]  /*124a0*/  BPT.TRAP 0x1 ;  /* 0x000000040000795c */ /* 0x000fe20000300000 */
.L_x_291:
[----:B------:R-:W2:Y:S01]  /*124b0*/  LDL R5, [R1+0x30] ;  /* 0x0000300001057983 */ /* 0x000ea20000100800 */
[----:B-1----:R-:W-:Y:S01]  /*124c0*/  IMAD R4, R3, 0x4, R0 ;  /* 0x0000000403047824 */ /* 0x002fe200078e0200 */
[----:B------:R-:W-:Y:S01]  /*124d0*/  R2UR UR34, R13 ;  /* 0x000000000d2272ca */ /* 0x000fe200000e0000 */
[----:B------:R-:W-:Y:S01]  /*124e0*/  VIADD R14, R14, 0xffffffff ;  /* 0xffffffff0e0e7836 */ /* 0x000fe20000000000 */
[----:B------:R-:W-:Y:S01]  /*124f0*/  R2UR UR33, R11 ;  /* 0x000000000b2172ca */ /* 0x000fe200000e0000 */
[--C-:B------:R-:W-:Y:S01]  /*12500*/  IMAD R4, R4, 0x3c00, R12.reuse ;  /* 0x00003c0004047824 */ /* 0x100fe200078e020c */
[----:B------:R-:W-:Y:S01]  /*12510*/  R2UR UR35, R6 ;  /* 0x00000000062372ca */ /* 0x000fe200000e0000 */
[----:B------:R-:W-:Y:S01]  /*12520*/  IMAD R12, R3, 0x4000, R12 ;  /* 0x00004000030c7824 */ /* 0x000fe200078e020c */
[----:B------:R-:W-:Y:S01]  /*12530*/  UIADD3 UR22, UP0, UR40, 0xf0, URZ ;  /* 0x000000f028167890 */ /* 0x000fe2000ff1e03f */
[----:B------:R-:W-:Y:S01]  /*12540*/  R2UR UR19, R7 ;  /* 0x00000000071372ca */ /* 0x000fe200000e0000 */
[----:B------:R-:W-:Y:S01]  /*12550*/  UIADD3 UR42, UP1, UR40, 0x1f0, URZ ;  /* 0x000001f0282a7890 */ /* 0x000fe2000ff3e03f */
[----:B------:R-:W-:Y:S01]  /*12560*/  R2UR UR8, R4 ;  /* 0x00000000040872ca */ /* 0x000fe200000e0000 */
[----:B------:R-:W-:Y:S01]  /*12570*/  UIADD3.X UR23, URZ, UR41, URZ, UP0, !UPT ;  /* 0x000000293f177290 */ /* 0x000fe200087fe43f */
[----:B------:R-:W-:Y:S01]  /*12580*/  R2UR UR24, R12 ;  /* 0x000000000c1872ca */ /* 0x000fe200000e0000 */
[----:B------:R-:W-:Y:S01]  /*12590*/  UIADD3.X UR43, URZ, UR41, URZ, UP1, !UPT ;  /* 0x000000293f2b7290 */ /* 0x000fe20008ffe43f */
[----:B------:R-:W-:Y:S01]  /*125a0*/  ISETP.GT.AND P2, PT, R14, 0x1, PT ;  /* 0x000000010e00780c */ /* 0x000fe20003f44270 */
[----:B------:R-:W-:Y:S01]  /*125b0*/  UIADD3 UR26, UR34, 0x80, URZ ;  /* 0x00000080221a7890 */ /* 0x000fe2000fffe03f */
[----:B------:R-:W-:Y:S01]  /*125c0*/  VIADD R3, R3, 0x1 ;  /* 0x0000000103037836 */ /* 0x000fe20000000000 */
[----:B------:R-:W-:Y:S01]  /*125d0*/  UMOV UR38, 0x0 ;  /* 0x0000000000267882 */ /* 0x000fe20000000000 */
[----:B------:R-:W-:Y:S01]  /*125e0*/  UMOV UR39, 0x10000000 ;  /* 0x1000000000277882 */ /* 0x000fe20000000000 */
[----:B------:R-:W-:Y:S01]  /*125f0*/  UMOV UR25, UR33 ;  /* 0x0000002100197c82 */ /* 0x000fe20008000000 */
[----:B------:R-:W-:Y:S01]  /*12600*/  UMOV UR27, UR35 ;  /* 0x00000023001b7c82 */ /* 0x000fe20008000000 */
[----:B------:R-:W-:Y:S01]  /*12610*/  ISETP.NE.AND P1, PT, R3, 0x2, PT ;  /* 0x000000020300780c */ /* 0x000fe20003f25270 */
[----:B------:R-:W-:Y:S01]  /*12620*/  UMOV UR29, 0x30000 ;  /* 0x00030000001d7882 */ /* 0x000fe20000000000 */
[----:B------:R-:W-:Y:S01]  /*12630*/  UIADD3 UR16, UR8, 0x8100, URZ ;  /* 0x0000810008107890 */ /* 0x000fe2000fffe03f */
[----:B------:R-:W-:Y:S01]  /*12640*/  VIADD R13, R13, 0x100 ;  /* 0x000001000d0d7836 */ /* 0x000fe20000000000 */
[----:B------:R-:W-:Y:S01]  /*12650*/  UIADD3 UR32, UR24, 0x100, URZ ;  /* 0x0000010018207890 */ /* 0x000fe2000fffe03f */
[----:B------:R-:W-:Y:S01]  /*12660*/  SEL R3, R3, RZ, P1 ;  /* 0x000000ff03037207 */ /* 0x000fe20000800000 */
[----:B------:R-:W-:-:S02]  /*12670*/  UIADD3 UR24, UR24, 0x2100, URZ ;  /* 0x0000210018187890 */ /* 0x000fc4000fffe03f */
[----:B------:R-:W-:Y:S01]  /*12680*/  UIADD3 UR8, UR8, 0xf900, URZ ;  /* 0x0000f90008087890 */ /* 0x000fe2000fffe03f */
[----:B------:R-:W-:Y:S01]  /*12690*/  UMOV UR17, UR33 ;  /* 0x0000002100117c82 */ /* 0x000fe20008000000 */
[----:B------:R-:W-:Y:S01]  /*126a0*/  UMOV UR18, UR34 ;  /* 0x0000002200127c82 */ /* 0x000fe20008000000 */
[----:B------:R-:W-:Y:S01]  /*126b0*/  UMOV UR9, UR33 ;  /* 0x0000002100097c82 */ /* 0x000fe20008000000 */
[----:B------:R-:W-:Y:S01]  /*126c0*/  UMOV UR11, UR19 ;  /* 0x00000013000b7c82 */ /* 0x000fe20008000000 */
[----:B------:R-:W-:Y:S01]  /*126d0*/  UMOV UR10, UR26 ;  /* 0x0000001a000a7c82 */ /* 0x000fe20008000000 */
[----:B--2---:R-:W-:Y:S02]  /*126e0*/  R2UR UR36, R5 ;  /* 0x00000000052472ca */ /* 0x004fe400000e0000 */
[----:B------:R-:W-:-:S04]  /*126f0*/  SEL R5, RZ, 0x1, P1 ;  /* 0x00000001ff057807 */ /* 0x000fc80000800000 */
[----:B------:R-:W-:-:S07]  /*12700*/  LOP3.LUT R2, R2, R5, RZ, 0x3c, !PT ;  /* 0x0000000502027212 */ /* 0x000fce00078e3cff */
[----:B------:R-:W-:Y:S01]  /*12710*/  UMOV UR28, UR36 ;  /* 0x00000024001c7c82 */ /* 0x000fe20008000000 */
[----:B------:R-:W-:Y:S01]  /*12720*/  UMOV UR20, UR36 ;  /* 0x0000002400147c82 */ /* 0x000fe20008000000 */
[----:B------:R0:W-:Y:S01]  /*12730*/  UTMALDG.3D [UR32], [UR22], desc[UR38] ;  /* 0x00002620160075b4 */ /* 0x0001e20008011000 */
[----:B------:R-:W-:Y:S01]  /*12740*/  UMOV UR12, UR36 ;  /* 0x00000024000c7c82 */ /* 0x000fe20008000000 */
[----:B------:R0:W-:Y:S01]  /*12750*/  UTMALDG.3D [UR24], [UR22], desc[UR38] ;  /* 0x00002618160075b4 */ /* 0x0001e20008011000 */
[----:B------:R0:W-:Y:S01]  /*12760*/  UTMALDG.3D.MULTICAST [UR16], [UR42], UR29, desc[UR38] ;  /* 0x000026102a0073b4 */ /* 0x0001e2000801181d */
[----:B------:R0:W-:Y:S02]  /*12770*/  UTMALDG.3D.MULTICAST [UR8], [UR42], UR29, desc[UR38] ;  /* 0x000026082a0073b4 */ /* 0x0001e4000801181d */
[----:B0-----:R-:W-:Y:S05]  /*12780*/  @P2 BRA `(.L_x_292) ;  /* 0xfffffffc00082947 */ /* 0x001fea000383ffff */
.L_x_288:
[----:B------:R-:W-:Y:S05]  /*12790*/  BSYNC B1 ;  /* 0x0000000000017941 */ /* 0x000fea0003800000 */
.L_x_287:
[----:B------:R-:W2:Y:S01]  /*127a0*/  LDL.LU R16, [R1+0x3c] ;  /* 0x00003c0001107983 */ /* 0x000ea20000300800 */
[----:B------:R-:W-:Y:S01]  /*127b0*/  LOP3.LUT P4, RZ, R10, 0xff, RZ, 0xc0, !PT ;  /* 0x000000ff0aff7812 */ /* 0x000fe2000788c0ff */
[----:B------:R-:W-:Y:S01]  /*127c0*/  VIADD R8, R8, UR7 ;  /* 0x0000000708087c36 */ /* 0x000fe20008000000 */
[----:B------:R-:W-:Y:S01]  /*127d0*/  ULDC.64 UR8, c[0x0][0x650] ;  /* 0x0001940000087ab9 */ /* 0x000fe20000000a00 */
[----:B------:R-:W3:Y:S01]  /*127e0*/  LDL.LU R15, [R1+0x40] ;  /* 0x00004000010f7983 */ /* 0x000ee20000300800 */
[----:B------:R-:W-:Y:S01]  /*127f0*/  IMAD.MOV.U32 R5, RZ, RZ, -0x1 ;  /* 0xffffffffff057424 */ /* 0x000fe200078e00ff */
[----:B------:R-:W-:Y:S01]  /*12800*/  BSSY B1, `(.L_x_293) ;  /* 0x0000078000017945 */ /* 0x000fe20003800000 */
[----:B------:R-:W-:Y:S02]  /*12810*/  SHF.R.U32.HI R2, RZ, 0x1, R8 ;  /* 0x00000001ff027819 */ /* 0x000fe40000011608 */
[----:B------:R-:W-:Y:S02]  /*12820*/  ISETP.GT.U32.AND P1, PT, R8, 0x1, PT ;  /* 0x000000010800780c */ /* 0x000fe40003f24070 */
[----:B------:R-:W-:-:S02]  /*12830*/  LOP3.LUT R2, R2, 0x1, RZ, 0xc0, !PT ;  /* 0x0000000102027812 */ /* 0x000fc400078ec0ff */
[----:B------:R-:W-:Y:S01]  /*12840*/  LOP3.LUT R8, R8, 0x1, RZ, 0xc0, !PT ;  /* 0x0000000108087812 */ /* 0x000fe200078ec0ff */
[----:B------:R-:W0:Y:S01]  /*12850*/  @P4 S2R R4, SR_CgaCtaId ;  /* 0x0000000000044919 */ /* 0x000e220000008800 */
[----:B------:R-:W-:Y:S02]  /*12860*/  @P4 MOV R3, 0x400 ;  /* 0x0000040000034802 */ /* 0x000fe40000000f00 */
[----:B------:R-:W-:Y:S02]  /*12870*/  ISETP.NE.U32.AND P2, PT, R2, 0x1, PT ;  /* 0x000000010200780c */ /* 0x000fe40003f45070 */
[----:B------:R-:W-:Y:S02]  /*12880*/  PRMT R10, RZ, 0x7610, R10 ;  /* 0x00007610ff0a7816 */ /* 0x000fe4000000000a */
[----:B0-----:R-:W-:Y:S01]  /*12890*/  @P4 LEA R3, R4, R3, 0x18 ;  /* 0x0000000304034211 */ /* 0x001fe200078ec0ff */
[----:B------:R-:W-:-:S03]  /*128a0*/  IMAD.U32 R4, RZ, RZ, UR7 ;  /* 0x00000007ff047e24 */ /* 0x000fc6000f8e00ff */
[----:B------:R0:W-:Y:S02]  /*128b0*/  @P4 SYNCS.ARRIVE.TRANS64.A1T0 RZ, [R3+URZ+0x58], RZ ;  /* 0x000058ff03ff49a7 */ /* 0x0001e4000810003f */
[C---:B------:R-:W-:Y:S02]  /*128c0*/  ISETP.LT.U32.AND P1, PT, R4.reuse, 0x2, P1 ;  /* 0x000000020400780c */ /* 0x040fe40000f21070 */
[----:B------:R-:W-:Y:S01]  /*128d0*/  ISETP.GT.U32.AND P2, PT, R4, 0x1, !P2 ;  /* 0x000000010400780c */ /* 0x000fe20005744070 */
[----:B------:R-:W-:Y:S01]  /*128e0*/  IMAD.MOV.U32 R4, RZ, RZ, -0x1 ;  /* 0xffffffffff047424 */ /* 0x000fe200078e00ff */
[----:B------:R-:W-:Y:S02]  /*128f0*/  SEL R2, RZ, 0x1, !P1 ;  /* 0x00000001ff027807 */ /* 0x000fe40004800000 */
[----:B0-----:R-:W-:-:S04]  /*12900*/  SEL R3, RZ, 0x1, !P2 ;  /* 0x00000001ff037807 */ /* 0x001fc80005000000 */
[--C-:B------:R-:W-:Y:S01]  /*12910*/  LOP3.LUT R9, R3, R9, R2.reuse, 0x96, !PT ;  /* 0x0000000903097212 */ /* 0x100fe200078e9602 */
[----:B------:R-:W-:Y:S01]  /*12920*/  IMAD.MOV.U32 R3, RZ, RZ, -0x1 ;  /* 0xffffffffff037424 */ /* 0x000fe200078e00ff */
[----:B------:R-:W-:Y:S02]  /*12930*/  PRMT R2, RZ, 0x7610, R2 ;  /* 0x00007610ff027816 */ /* 0x000fe40000000002 */
[----:B---3--:R-:W-:-:S04]  /*12940*/  IADD3 R15, P4, R15, UR30, RZ ;  /* 0x0000001e0f0f7c10 */ /* 0x008fc8000ff9e0ff */
[----:B--2---:R-:W-:Y:S01]  /*12950*/  IADD3.X R16, R16, UR6, RZ, P4, !PT ;  /* 0x0000000610107c10 */ /* 0x004fe2000a7fe4ff */
[----:B------:R0:W-:Y:S01]  /*12960*/  STL [R1+0x40], R15 ;  /* 0x0000400f01007387 */ /* 0x0001e20000100800 */
[----:B------:R-:W-:-:S03]  /*12970*/  ISETP.GE.U32.AND P4, PT, R15, UR8, PT ;  /* 0x000000080f007c0c */ /* 0x000fc6000bf86070 */
[----:B------:R0:W-:Y:S01]  /*12980*/  STL [R1+0x3c], R16 ;  /* 0x00003c1001007387 */ /* 0x0001e20000100800 */
[----:B------:R-:W-:-:S03]  /*12990*/  ISETP.GE.U32.AND.EX P1, PT, R16, UR9, PT, P4 ;  /* 0x0000000910007c0c */ /* 0x000fc6000bf26140 */
[----:B------:R0:W-:Y:S04]  /*129a0*/  STL [R1+0x44], R5 ;  /* 0x0000440501007387 */ /* 0x0001e80000100800 */
[----:B------:R0:W-:Y:S04]  /*129b0*/  STL [R1+0x48], R4 ;  /* 0x0000480401007387 */ /* 0x0001e80000100800 */
[----:B------:R0:W-:Y:S02]  /*129c0*/  STL [R1+0x30], R3 ;  /* 0x0000300301007387 */ /* 0x0001e40000100800 */
[----:B------:R-:W-:Y:S05]  /*129d0*/  @P1 BRA `(.L_x_294) ;  /* 0x0000000400681947 */ /* 0x000fea0003800000 */
[----:B------:R-:W0:Y:S01]  /*129e0*/  S2UR UR8, SR_CTAID.X ;  /* 0x00000000000879c3 */ /* 0x000e220000002500 */
[----:B------:R-:W-:Y:S01]  /*129f0*/  ULDC.64 UR10, c[0x0][0x628] ;  /* 0x00018a00000a7ab9 */ /* 0x000fe20000000a00 */
[----:B------:R-:W-:Y:S01]  /*12a00*/  ULDC UR9, c[0x0][0x150] ;  /* 0x0000540000097ab9 */ /* 0x000fe20000000800 */
[----:B------:R-:W-:Y:S01]  /*12a10*/  ISETP.NE.U32.AND P1, PT, RZ, UR10, PT ;  /* 0x0000000aff007c0c */ /* 0x000fe2000bf25070 */
[----:B------:R-:W-:Y:S01]  /*12a20*/  ULDC UR12, c[0x0][0x630] ;  /* 0x00018c00000c7ab9 */ /* 0x000fe20000000800 */
[----:B------:R-:W-:Y:S01]  /*12a30*/  ULDC UR17, c[0x0][0x154] ;  /* 0x0000550000117ab9 */ /* 0x000fe20000000800 */
[----:B------:R-:W-:Y:S01]  /*12a40*/  IMAD.MOV.U32 R2, RZ, RZ, R15 ;  /* 0x000000ffff027224 */ /* 0x000fe200078e000f */
[----:B------:R-:W-:Y:S01]  /*12a50*/  ISETP.NE.AND.EX P1, PT, RZ, UR11, PT, P1 ;  /* 0x0000000bff007c0c */ /* 0x000fe2000bf25310 */
[----:B------:R-:W1:Y:S01]  /*12a60*/  S2UR UR16, SR_CTAID.Y ;  /* 0x00000000001079c3 */ /* 0x000e620000002600 */
[----:B0-----:R-:W-:-:S05]  /*12a70*/  I2FP.F32.U32 R3, UR8 ;  /* 0x0000000800037c45 */ /* 0x001fca0008201000 */
[----:B------:R-:W-:Y:S01]  /*12a80*/  FMUL R12, R3, UR9 ;  /* 0x00000009030c7c20 */ /* 0x000fe20008400000 */
[----:B------:R-:W-:-:S05]  /*12a90*/  IMAD.MOV.U32 R3, RZ, RZ, R16 ;  /* 0x000000ffff037224 */ /* 0x000fca00078e0010 */
[----:B------:R-:W-:Y:S05]  /*12aa0*/  @!P1 BRA `(.L_x_295) ;  /* 0x0000000000289947 */ /* 0x000fea0003800000 */
[----:B------:R-:W-:Y:S02]  /*12ab0*/  ULDC UR9, c[0x0][0x634] ;  /* 0x00018d0000097ab9 */ /* 0x000fe40000000800 */
[----:B------:R-:W-:-:S05]  /*12ac0*/  IADD3 R7, P1, R15, UR9, RZ ;  /* 0x000000090f077c10 */ /* 0x000fca000ff3e0ff */
[----:B------:R-:W-:-:S04]  /*12ad0*/  IMAD.X R11, RZ, RZ, R16, P1 ;  /* 0x000000ffff0b7224 */ /* 0x000fc800008e0610 */
[----:B------:R-:W-:-:S04]  /*12ae0*/  IMAD.WIDE.U32 R4, R11, UR10, RZ ;  /* 0x0000000a0b047c25 */ /* 0x000fc8000f8e00ff */
[----:B------:R-:W-:-:S04]  /*12af0*/  IMAD.WIDE.U32 R4, P1, R7, UR11, R4 ;  /* 0x0000000b07047c25 */ /* 0x000fc8000f820004 */
[----:B------:R-:W-:-:S04]  /*12b00*/  IMAD.WIDE.U32 R6, R7, UR10, RZ ;  /* 0x0000000a07067c25 */ /* 0x000fc8000f8e00ff */
[----:B------:R-:W-:Y:S01]  /*12b10*/  IMAD.X R3, RZ, RZ, RZ, P1 ;  /* 0x000000ffff037224 */ /* 0x000fe200008e06ff */
[----:B------:R-:W-:Y:S01]  /*12b20*/  IADD3 RZ, P1, R7, R4, RZ ;  /* 0x0000000407ff7210 */ /* 0x000fe20007f3e0ff */
[----:B------:R-:W-:-:S04]  /*12b30*/  IMAD.MOV.U32 R2, RZ, RZ, R5 ;  /* 0x000000ffff027224 */ /* 0x000fc800078e0005 */
[----:B------:R-:W-:-:S08]  /*12b40*/  IMAD.WIDE.U32.X R2, R11, UR11, R2, P1 ;  /* 0x0000000b0b027c25 */ /* 0x000fd000088e0402 */
.L_x_295:
[--C-:B------:R-:W-:Y:S01]  /*12b50*/  SHF.R.U64 R11, R2, UR12, R3.reuse ;  /* 0x0000000c020b7c19 */ /* 0x100fe20008001203 */
[----:B------:R-:W0:Y:S01]  /*12b60*/  F2I.U32.TRUNC.NTZ R12, R12 ;  /* 0x0000000c000c7305 */ /* 0x000e22000020f000 */
[----:B------:R-:W-:Y:S01]  /*12b70*/  SHF.R.U32.HI R2, RZ, UR12, R3 ;  /* 0x0000000cff027c19 */ /* 0x000fe20008011603 */
[----:B------:R-:W-:Y:S01]  /*12b80*/  ULDC.64 UR10, c[0x0][0x620] ;  /* 0x00018800000a7ab9 */ /* 0x000fe20000000a00 */
[----:B------:R-:W-:Y:S01]  /*12b90*/  IADD3 R5, P1, RZ, -R11, RZ ;  /* 0x8000000bff057210 */ /* 0x000fe20007f3e0ff */
[----:B------:R-:W-:Y:S01]  /*12ba0*/  IMAD.MOV.U32 R3, RZ, RZ, R16 ;  /* 0x000000ffff037224 */ /* 0x000fe200078e0010 */
[----:B-1----:R-:W-:Y:S01]  /*12bb0*/  I2FP.F32.U32 R4, UR16 ;  /* 0x0000001000047c45 */ /* 0x002fe20008201000 */
[----:B------:R-:W-:Y:S01]  /*12bc0*/  ULDC.64 UR18, c[0x0][0x640] ;  /* 0x0001900000127ab9 */ /* 0x000fe20000000a00 */
[----:B------:R-:W-:Y:S01]  /*12bd0*/  ULDC UR12, c[0x0][0x658] ;  /* 0x00019600000c7ab9 */ /* 0x000fe20000000800 */
[----:B------:R-:W-:Y:S01]  /*12be0*/  IMAD.X R2, RZ, RZ, ~R2, P1 ;  /* 0x000000ffff027224 */ /* 0x000fe200008e0e02 */
[----:B------:R-:W-:Y:S01]  /*12bf0*/  ISETP.NE.U32.AND P1, PT, RZ, UR18, PT ;  /* 0x00000012ff007c0c */ /* 0x000fe2000bf25070 */
[----:B------:R-:W-:Y:S01]  /*12c00*/  FMUL R6, R4, UR17 ;  /* 0x0000001104067c20 */ /* 0x000fe20008400000 */
[----:B------:R-:W-:Y:S01]  /*12c10*/  ULDC UR17, c[0x0][0x648] ;  /* 0x0001920000117ab9 */ /* 0x000fe20000000800 */
[----:B------:R-:W-:Y:S01]  /*12c20*/  IMAD R4, R2, UR10, RZ ;  /* 0x0000000a02047c24 */ /* 0x000fe2000f8e02ff */
[----:B------:R-:W-:Y:S01]  /*12c30*/  ISETP.NE.AND.EX P1, PT, RZ, UR19, PT, P1 ;  /* 0x00000013ff007c0c */ /* 0x000fe2000bf25310 */
[----:B------:R-:W-:Y:S01]  /*12c40*/  IMAD.MOV.U32 R2, RZ, RZ, R15 ;  /* 0x000000ffff027224 */ /* 0x000fe200078e000f */
[----:B0-----:R-:W-:Y:S01]  /*12c50*/  R2UR UR9, R12 ;  /* 0x000000000c0972ca */ /* 0x001fe200000e0000 */
[----:B------:R-:W0:Y:S01]  /*12c60*/  F2I.U32.TRUNC.NTZ R6, R6 ;  /* 0x0000000600067305 */ /* 0x000e22000020f000 */
[----:B------:R-:W1:Y:S01]  /*12c70*/  LDC R12, c[0x0][0x610] ;  /* 0x00018400ff0c7b82 */ /* 0x000e620000000800 */
[----:B------:R-:W-:Y:S01]  /*12c80*/  IMAD.WIDE.U32 R2, R5, UR10, R2 ;  /* 0x0000000a05027c25 */ /* 0x000fe2000f8e0002 */
[----:B------:R-:W-:-:S03]  /*12c90*/  ULDC UR10, c[0x0][0x618] ;  /* 0x00018600000a7ab9 */ /* 0x000fc60000000800 */
[----:B------:R-:W-:-:S04]  /*12ca0*/  IMAD R5, R5, UR11, R4 ;  /* 0x0000000b05057c24 */ /* 0x000fc8000f8e0204 */
[----:B------:R-:W-:-:S05]  /*12cb0*/  IMAD.IADD R3, R3, 0x1, R5 ;  /* 0x0000000103037824 */ /* 0x000fca00078e0205 */
[--C-:B------:R-:W-:Y:S02]  /*12cc0*/  SHF.R.U64 R14, R2, UR10, R3.reuse ;  /* 0x0000000a020e7c19 */ /* 0x100fe40008001203 */
[----:B------:R-:W-:Y:S01]  /*12cd0*/  SHF.R.U32.HI R3, RZ, UR10, R3 ;  /* 0x0000000aff037c19 */ /* 0x000fe20008011603 */
[----:B------:R-:W-:Y:S01]  /*12ce0*/  ULDC UR10, c[0x0][0x608] ;  /* 0x00018200000a7ab9 */ /* 0x000fe20000000800 */
[----:B0-----:R-:W-:Y:S02]  /*12cf0*/  R2UR UR11, R6 ;  /* 0x00000000060b72ca */ /* 0x001fe400000e0000 */
[--C-:B------:R-:W-:Y:S02]  /*12d00*/  SHF.R.U64 R15, R14, UR10, R3.reuse ;  /* 0x0000000a0e0f7c19 */ /* 0x100fe40008001203 */
[----:B------:R-:W-:Y:S01]  /*12d10*/  SHF.R.U32.HI R2, RZ, UR10, R3 ;  /* 0x0000000aff027c19 */ /* 0x000fe20008011603 */
[----:B------:R-:W-:-:S03]  /*12d20*/  UIADD3 UR10, -UR9, URZ, URZ ;  /* 0x0000003f090a7290 */ /* 0x000fc6000fffe13f */
[--C-:B------:R-:W-:Y:S01]  /*12d30*/  SHF.R.U64 R17, R15, UR12, R2.reuse ;  /* 0x0000000c0f117c19 */ /* 0x100fe20008001202 */
[----:B------:R-:W-:Y:S01]  /*12d40*/  ULDC UR9, c[0x0][0x144] ;  /* 0x0000510000097ab9 */ /* 0x000fe20000000800 */
[----:B------:R-:W-:-:S03]  /*12d50*/  SHF.R.U32.HI R3, RZ, UR12, R2 ;  /* 0x0000000cff037c19 */ /* 0x000fc60008011602 */
[----:B------:R-:W-:Y:S01]  /*12d60*/  IMAD.MOV.U32 R2, RZ, RZ, R17 ;  /* 0x000000ffff027224 */ /* 0x000fe200078e0011 */
[----:B------:R-:W-:Y:S06]  /*12d70*/  @!P1 BRA `(.L_x_296) ;  /* 0x0000000000289947 */ /* 0x000fec0003800000 */
        /* <DEDUP_REMOVED lines=10> */
.L_x_296:
[----:B------:R-:W-:Y:S01]  /*12e20*/  UIADD3 UR11, -UR11, URZ, URZ ;  /* 0x0000003f0b0b7290 */ /* 0x000fe2000fffe13f */
[----:B------:R-:W-:Y:S01]  /*12e30*/  SHF.R.U64 R3, R2, UR17, R3 ;  /* 0x0000001102037c19 */ /* 0x000fe20008001203 */
[----:B------:R-:W-:Y:S01]  /*12e40*/  UIMAD UR8, UR9, UR10, UR8 ;  /* 0x0000000a090872a4 */ /* 0x000fe2000f8e0208 */
[----:B------:R-:W-:Y:S02]  /*12e50*/  LOP3.LUT R2, R15, UR14, RZ, 0xc0, !PT ;  /* 0x0000000e0f027c12 */ /* 0x000fe4000f8ec0ff */
[----:B------:R-:W-:Y:S01]  /*12e60*/  ULDC UR9, c[0x0][0x148] ;  /* 0x0000520000097ab9 */ /* 0x000fe20000000800 */
[----:B------:R-:W-:Y:S01]  /*12e70*/  IMAD.MOV R4, RZ, RZ, -R3 ;  /* 0x000000ffff047224 */ /* 0x000fe200078e0a03 */
[----:B------:R-:W-:Y:S01]  /*12e80*/  @UP2 UIMAD UR8, UR9, UR11, UR16 ;  /* 0x0000000b090822a4 */ /* 0x000fe2000f8e0210 */
[----:B------:R-:W-:Y:S01]  /*12e90*/  IMAD R3, R3, UR13, R2 ;  /* 0x0000000d03037c24 */ /* 0x000fe2000f8e0202 */
[----:B------:R-:W-:Y:S01]  /*12ea0*/  LOP3.LUT R5, R14, UR4, RZ, 0xc0, !PT ;  /* 0x000000040e057c12 */ /* 0x000fe2000f8ec0ff */
[----:B------:R-:W-:Y:S01]  /*12eb0*/  ULDC UR9, c[0x0][0x638] ;  /* 0x00018e0000097ab9 */ /* 0x000fe20000000800 */
[----:B------:R-:W-:Y:S01]  /*12ec0*/  PLOP3.LUT P1, PT, PT, PT, UP2, 0x80, 0x0 ;  /* 0x000000000000781c */ /* 0x000fe20003f2f028 */
[----:B------:R-:W-:-:S02]  /*12ed0*/  IMAD R2, R4, UR9, R17 ;  /* 0x0000000904027c24 */ /* 0x000fc4000f8e0211 */
[----:B-1----:R-:W-:Y:S01]  /*12ee0*/  IMAD R12, R3, R12, UR8 ;  /* 0x00000008030c7e24 */ /* 0x002fe2000f8e020c */
[----:B------:R-:W-:Y:S01]  /*12ef0*/  ULDC UR8, c[0x0][0x600] ;  /* 0x0001800000087ab9 */ /* 0x000fe20000000800 */
[----:B------:R-:W-:Y:S02]  /*12f00*/  IMAD.MOV.U32 R4, RZ, RZ, 0x1 ;  /* 0x00000001ff047424 */ /* 0x000fe400078e00ff */
[----:B------:R-:W-:-:S03]  /*12f10*/  IMAD R3, R2, UR8, R5 ;  /* 0x0000000802037c24 */ /* 0x000fc6000f8e0205 */
[----:B------:R-:W-:Y:S02]  /*12f20*/  PRMT R2, R4, 0x7610, R2 ;  /* 0x0000761004027816 */ /* 0x000fe40000000002 */
[----:B------:R-:W-:Y:S02]  /*12f30*/  SEL R4, R3, R12, !P1 ;  /* 0x0000000c03047207 */ /* 0x000fe40004800000 */
[----:B------:R-:W-:-:S03]  /*12f40*/  SEL R3, R12, R3, !P1 ;  /* 0x000000030c037207 */ /* 0x000fc60004800000 */
[----:B------:R1:W-:Y:S04]  /*12f50*/  STL [R1+0x48], R4 ;  /* 0x0000480401007387 */ /* 0x0003e80000100800 */
[----:B------:R1:W-:Y:S04]  /*12f60*/  STL [R1+0x30], R11 ;  /* 0x0000300b01007387 */ /* 0x0003e80000100800 */
[----:B------:R1:W-:Y:S02]  /*12f70*/  STL [R1+0x44], R3 ;  /* 0x0000440301007387 */ /* 0x0003e40000100800 */
.L_x_294:
[----:B------:R-:W-:Y:S05]  /*12f80*/  BSYNC B1 ;  /* 0x0000000000017941 */ /* 0x000fea0003800000 */
.L_x_293:
[----:B------:R-:W-:-:S13]  /*12f90*/  LOP3.LUT P1, RZ, R2, 0xff, RZ, 0xc0, !PT ;  /* 0x000000ff02ff7812 */ /* 0x000fda000782c0ff */
[----:B------:R-:W-:Y:S05]  /*12fa0*/  @P1 BRA `(.L_x_297) ;  /* 0xfffffff000c01947 */ /* 0x000fea000383ffff */
[----:B------:R-:W-:Y:S05]  /*12fb0*/  BSYNC B0 ;  /* 0x0000000000007941 */ /* 0x000fea0003800000 */
.L_x_285:
[----:B------:R-:W-:-:S03]  /*12fc0*/  UMOV UR8, 0xffffffff ;  /* 0xffffffff00087882 */ /* 0x000fc60000000000 */
[----:B------:R-:W-:Y:S05]  /*12fd0*/  BRA.DIV UR8, `(.L_x_298) ;  /* 0x0000000608107947 */ /* 0x000fea000b800000 */
[----:B------:R-:W-:-:S13]  /*12fe0*/  ELECT P0, URZ, PT ;  /* 0x00000000003f782f */ /* 0x000fda0003800000 */
.L_x_312:
[----:B------:R-:W-:Y:S04]  /*12ff0*/  BSSY B0, `(.L_x_299) ;  /* 0x000001a000007945 */ /* 0x000fe80003800000 */
[----:B------:R-:W-:Y:S05]  /*13000*/  @!P0 BRA `(.L_x_300) ;  /* 0x0000000000608947 */ /* 0x000fea0003800000 */
[----:B------:R-:W-:-:S04]  /*13010*/  ULOP3.LUT UR8, UR5, 0x2, URZ, 0xfc, !UPT ;  /* 0x0000000205087892 */ /* 0x000fc8000f8efc3f */
[----:B------:R-:W-:-:S06]  /*13020*/  UISETP.NE.AND UP0, UPT, UR8, 0x3, UPT ;  /* 0x000000030800788c */ /* 0x000fcc000bf05270 */
[----:B------:R-:W-:-:S13]  /*13030*/  PLOP3.LUT P0, PT, PT, PT, UP0, 0x80, 0x0 ;  /* 0x000000000000781c */ /* 0x000fda0003f0f008 */
[----:B------:R-:W-:Y:S05]  /*13040*/  @!P0 BRA `(.L_x_301) ;  /* 0x0000000000048947 */ /* 0x000fea0003800000 */
[----:B------:R-:W-:Y:S01]  /*13050*/  BPT.TRAP 0x1 ;  /* 0x000000040000795c */ /* 0x000fe20000300000 */
.L_x_301:
[----:B01----:R-:W0:Y:S01]  /*13060*/  S2R R3, SR_CgaCtaId ;  /* 0x0000000000037919 */ /* 0x003e220000008800 */
[----:B------:R-:W-:Y:S02]  /*13070*/  MOV R0, 0x400 ;  /* 0x0000040000007802 */ /* 0x000fe40000000f00 */
[----:B------:R-:W-:Y:S02]  /*13080*/  SHF.L.U32 R2, R9, 0x1f, RZ ;  /* 0x0000001f09027819 */ /* 0x000fe400000006ff */
[----:B0-----:R-:W-:-:S05]  /*13090*/  LEA R3, R3, R0, 0x18 ;  /* 0x0000000003037211 */ /* 0x001fca00078ec0ff */
[----:B------:R-:W-:-:S04]  /*130a0*/  VIADD R3, R3, 0x10 ;  /* 0x0000001003037836 */ /* 0x000fc80000000000 */
[C---:B------:R-:W-:Y:S02]  /*130b0*/  IMAD R5, R8.reuse, 0x8, R3 ;  /* 0x0000000808057824 */ /* 0x040fe400078e0203 */
[----:B------:R-:W-:Y:S02]  /*130c0*/  VIADD R8, R8, 0x1 ;  /* 0x0000000108087836 */ /* 0x000fe40000000000 */
[----:B------:R-:W0:Y:S03]  /*130d0*/  SYNCS.PHASECHK.TRANS64.TRYWAIT P0, [R5+URZ], R2 ;  /* 0x00000002050075a7 */ /* 0x000e26000800017f */
[----:B------:R-:W-:-:S04]  /*130e0*/  ISETP.NE.AND P1, PT, R8, 0x2, PT ;  /* 0x000000020800780c */ /* 0x000fc80003f25270 */
[----:B------:R-:W-:Y:S02]  /*130f0*/  SEL R0, RZ, 0x1, P1 ;  /* 0x00000001ff007807 */ /* 0x000fe40000800000 */
[----:B------:R-:W-:Y:S02]  /*13100*/  SEL R8, R8, RZ, P1 ;  /* 0x000000ff08087207 */ /* 0x000fe40000800000 */
[----:B------:R-:W-:Y:S01]  /*13110*/  LOP3.LUT R0, R9, R0, RZ, 0x3c, !PT ;  /* 0x0000000009007212 */ /* 0x000fe200078e3cff */
[----:B0-----:R-:W-:Y:S06]  /*13120*/  @!P0 BRA `(.L_x_302) ;  /* 0x0000000000e08947 */ /* 0x001fec0003800000 */
.L_x_313:
[----:B------:R-:W-:Y:S01]  /*13130*/  IMAD R3, R8, 0x8, R3 ;  /* 0x0000000808037824 */ /* 0x000fe200078e0203 */
[----:B------:R-:W-:-:S07]  /*13140*/  SHF.L.U32 R0, R0, 0x1f, RZ ;  /* 0x0000001f00007819 */ /* 0x000fce00000006ff */
.L_x_303:
[----:B-1----:R1:W2:Y:S02]  /*13150*/  SYNCS.PHASECHK.TRANS64.TRYWAIT P0, [R3+URZ], R0 ;  /* 0x00000000030075a7 */ /* 0x0022a4000800017f */
[----:B--2---:R-:W-:Y:S05]  /*13160*/  @!P0 NANOSLEEP.SYNCS 0x989680 ;  /* 0x009896800000895d */ /* 0x004fea0003900000 */
[----:B------:R-:W2:Y:S02]  /*13170*/  @!P0 SYNCS.PHASECHK.TRANS64 P0, [R3+URZ], R0 ;  /* 0x00000000030085a7 */ /* 0x000ea4000800007f */
[----:B--2---:R-:W-:Y:S05]  /*13180*/  @!P0 BRA `(.L_x_303) ;  /* 0xfffffffc00f08947 */ /* 0x004fea000383ffff */
.L_x_300:
[----:B------:R-:W-:Y:S05]  /*13190*/  BSYNC B0 ;  /* 0x0000000000007941 */ /* 0x000fea0003800000 */
.L_x_299:
[----:B------:R-:W-:Y:S05]  /*131a0*/  EXIT ;  /* 0x000000000000794d */ /* 0x000fea0003800000 */
.L_x_18:
[----:B0-----:R-:W-:-:S04]  /*131b0*/  IMAD.U32 R3, RZ, RZ, UR13 ;  /* 0x0000000dff037e24 */ /* 0x001fc8000f8e00ff */
[----:B------:R0:W1:Y:S03]  /*131c0*/  SYNCS.PHASECHK.TRANS64.TRYWAIT P0, [R3+URZ+-0x8], R0 ;  /* 0xfffff800030075a7 */ /* 0x000066000800017f */
[----:B-1----:R-:W-:Y:S05]  /*131d0*/  @!P0 NANOSLEEP.SYNCS 0x989680 ;  /* 0x009896800000895d */ /* 0x002fea0003900000 */
[----:B------:R-:W1:Y:S02]  /*131e0*/  @!P0 SYNCS.PHASECHK.TRANS64 P0, [R3+URZ+-0x8], R0 ;  /* 0xfffff800030085a7 */ /* 0x000e64000800007f */
[----:B-1----:R-:W-:Y:S05]  /*131f0*/  @!P0 BRA `(.L_x_18) ;  /* 0xfffffffc00ec8947 */ /* 0x002fea000383ffff */
[----:B------:R-:W-:Y:S05]  /*13200*/  BRA `(.L_x_304) ;  /* 0xfffffee4009c7947 */ /* 0x000fea000383ffff */
.L_x_23:
[----:B-1----:R-:W-:-:S04]  /*13210*/  IMAD.U32 R3, RZ, RZ, UR20 ;  /* 0x00000014ff037e24 */ /* 0x002fc8000f8e00ff */
[----:B------:R1:W3:Y:S03]  /*13220*/  SYNCS.PHASECHK.TRANS64.TRYWAIT P0, [R3+URZ], R0 ;  /* 0x00000000030075a7 */ /* 0x0002e6000800017f */
[----:B---3--:R-:W-:Y:S05]  /*13230*/  @!P0 NANOSLEEP.SYNCS 0x989680 ;  /* 0x009896800000895d */ /* 0x008fea0003900000 */
[----:B------:R-:W3:Y:S02]  /*13240*/  @!P0 SYNCS.PHASECHK.TRANS64 P0, [R3+URZ], R0 ;  /* 0x00000000030085a7 */ /* 0x000ee4000800007f */
[----:B---3--:R-:W-:Y:S05]  /*13250*/  @!P0 BRA `(.L_x_23) ;  /* 0xfffffffc00ec8947 */ /* 0x008fea000383ffff */
[----:B------:R-:W-:Y:S05]  /*13260*/  BRA `(.L_x_22) ;  /* 0xfffffeec00cc7947 */ /* 0x000fea000383ffff */
.L_x_29:
[----:B-----5:R3:W-:Y:S02]  /*13270*/  STL [R1+0x60], R0 ;  /* 0x0000600001007387 */ /* 0x0207e40000100800 */
[----:B---3--:R-:W-:-:S04]  /*13280*/  IMAD.U32 R0, RZ, RZ, UR21 ;  /* 0x00000015ff007e24 */ /* 0x008fc8000f8e00ff */
[----:B------:R3:W4:Y:S03]  /*13290*/  SYNCS.PHASECHK.TRANS64.TRYWAIT P0, [R0+URZ], R229 ;  /* 0x000000e5000075a7 */ /* 0x000726000800017f */
[----:B----4-:R-:W-:Y:S05]  /*132a0*/  @!P0 NANOSLEEP.SYNCS 0x989680 ;  /* 0x009896800000895d */ /* 0x010fea0003900000 */
[----:B------:R3:W4:Y:S02]  /*132b0*/  @!P0 SYNCS.PHASECHK.TRANS64 P0, [R0+URZ], R229 ;  /* 0x000000e5000085a7 */ /* 0x000724000800007f */
[----:B---3--:R3:W5:Y:S02]  /*132c0*/  LDL.LU R0, [R1+0x60] ;  /* 0x0000600001007983 */ /* 0x0087640000300800 */
[----:B---34-:R-:W-:Y:S05]  /*132d0*/  @!P0 BRA `(.L_x_29) ;  /* 0xfffffffc00e48947 */ /* 0x018fea000383ffff */
[----:B------:R-:W-:Y:S05]  /*132e0*/  BRA `(.L_x_28) ;  /* 0xffffff1c00507947 */ /* 0x000fea000383ffff */
.L_x_37:
[----:B0-----:R-:W-:-:S04]  /*132f0*/  IMAD.U32 R25, RZ, RZ, UR13 ;  /* 0x0000000dff197e24 */ /* 0x001fc8000f8e00ff */
[----:B------:R0:W1:Y:S03]  /*13300*/  SYNCS.PHASECHK.TRANS64.TRYWAIT P0, [R25+URZ+0x8], R24 ;  /* 0x00000818190075a7 */ /* 0x000066000800017f */
[----:B-1----:R-:W-:Y:S05]  /*13310*/  @!P0 NANOSLEEP.SYNCS 0x989680 ;  /* 0x009896800000895d */ /* 0x002fea0003900000 */
[----:B------:R-:W1:Y:S02]  /*13320*/  @!P0 SYNCS.PHASECHK.TRANS64 P0, [R25+URZ+0x8], R24 ;  /* 0x00000818190085a7 */ /* 0x000e64000800007f */
[----:B-1----:R-:W-:Y:S05]  /*13330*/  @!P0 BRA `(.L_x_37) ;  /* 0xfffffffc00ec8947 */ /* 0x002fea000383ffff */
[----:B------:R-:W-:Y:S05]  /*13340*/  BRA `(.L_x_305) ;  /* 0xffffff58000c7947 */ /* 0x000fea000383ffff */
.L_x_286:
[----:B------:R-:W-:Y:S01]  /*13350*/  BSSY B1, `(.L_x_306) ;  /* 0x0000006000017945 */ /* 0x000fe20003800000 */
[----:B------:R-:W-:-:S07]  /*13360*/  IMAD.MOV.U32 R2, RZ, RZ, -0x1 ;  /* 0xffffffffff027424 */ /* 0x000fce00078e00ff */
[----:B------:R-:W-:Y:S05]  /*13370*/  WARPSYNC.COLLECTIVE R2, `(.L_x_307) ;  /* 0x00000000020c7348 */ /* 0x000fea0003c00000 */
[----:B------:R-:W-:Y:S02]  /*13380*/  ELECT P1, UR62, PT ;  /* 0x00000000003e782f */ /* 0x000fe40003820000 */
[----:B------:R-:W-:Y:S01]  /*13390*/  MOV R2, UR62 ;  /* 0x0000003e00027c02 */ /* 0x000fe20008000f00 */
[----:B------:R-:W-:Y:S10]  /*133a0*/  ENDCOLLECTIVE ;  /* 0x000000000000791b */ /* 0x000ff40003800000 */
.L_x_307:
[----:B------:R-:W-:Y:S05]  /*133b0*/  BSYNC B1 ;  /* 0x0000000000017941 */ /* 0x000fea0003800000 */
.L_x_306:
[----:B------:R-:W-:Y:S05]  /*133c0*/  BRA `(.L_x_308) ;  /* 0xffffffec00c47947 */ /* 0x000fea000383ffff */
.L_x_289:
[----:B-1----:R1:W2:Y:S02]  /*133d0*/  SYNCS.PHASECHK.TRANS64.TRYWAIT P1, [R11+URZ+0x10], R4 ;  /* 0x000010040b0075a7 */ /* 0x0022a4000802017f */
[----:B--2---:R-:W-:Y:S05]  /*133e0*/  @!P1 NANOSLEEP.SYNCS 0x989680 ;  /* 0x009896800000995d */ /* 0x004fea0003900000 */
[----:B------:R-:W2:Y:S02]  /*133f0*/  @!P1 SYNCS.PHASECHK.TRANS64 P1, [R11+URZ+0x10], R4 ;  /* 0x000010040b0095a7 */ /* 0x000ea4000802007f */
[----:B--2---:R-:W-:Y:S05]  /*13400*/  @!P1 BRA `(.L_x_289) ;  /* 0xfffffffc00f09947 */ /* 0x004fea000383ffff */
[----:B------:R-:W-:Y:S05]  /*13410*/  BRA `(.L_x_309) ;  /* 0xfffffff000047947 */ /* 0x000fea000383ffff */
.L_x_298:
[----:B------:R-:W-:Y:S01]  /*13420*/  BSSY B0, `(.L_x_310) ;  /* 0x0000006000007945 */ /* 0x000fe20003800000 */
[----:B------:R-:W-:-:S07]  /*13430*/  IMAD.MOV.U32 R2, RZ, RZ, -0x1 ;  /* 0xffffffffff027424 */ /* 0x000fce00078e00ff */
[----:B01----:R-:W-:Y:S05]  /*13440*/  WARPSYNC.COLLECTIVE R2, `(.L_x_311) ;  /* 0x00000000020c7348 */ /* 0x003fea0003c00000 */
[----:B------:R-:W-:Y:S02]  /*13450*/  ELECT P1, UR62, PT ;  /* 0x00000000003e782f */ /* 0x000fe40003820000 */
[----:B------:R-:W-:Y:S01]  /*13460*/  MOV R2, UR62 ;  /* 0x0000003e00027c02 */ /* 0x000fe20008000f00 */
[----:B01----:R-:W-:Y:S10]  /*13470*/  ENDCOLLECTIVE ;  /* 0x000000000000791b */ /* 0x003ff40003800000 */
.L_x_311:
[----:B------:R-:W-:Y:S05]  /*13480*/  BSYNC B0 ;  /* 0x0000000000007941 */ /* 0x000fea0003800000 */
.L_x_310:
[----:B------:R-:W-:Y:S01]  /*13490*/  PLOP3.LUT P0, PT, P1, PT, PT, 0x80, 0x0 ;  /* 0x000000000000781c */ /* 0x000fe20000f0f070 */
[----:B------:R-:W-:-:S12]  /*134a0*/  BRA `(.L_x_312) ;  /* 0xfffffff800d07947 */ /* 0x000fd8000383ffff */
.L_x_302:
[----:B0-----:R0:W1:Y:S02]  /*134b0*/  SYNCS.PHASECHK.TRANS64.TRYWAIT P0, [R5+URZ], R2 ;  /* 0x00000002050075a7 */ /* 0x001064000800017f */
[----:B-1----:R-:W-:Y:S05]  /*134c0*/  @!P0 NANOSLEEP.SYNCS 0x989680 ;  /* 0x009896800000895d */ /* 0x002fea0003900000 */
[----:B------:R-:W1:Y:S02]  /*134d0*/  @!P0 SYNCS.PHASECHK.TRANS64 P0, [R5+URZ], R2 ;  /* 0x00000002050085a7 */ /* 0x000e64000800007f */
[----:B-1----:R-:W-:Y:S05]  /*134e0*/  @!P0 BRA `(.L_x_302) ;  /* 0xfffffffc00f08947 */ /* 0x002fea000383ffff */
[----:B------:R-:W-:Y:S05]  /*134f0*/  BRA `(.L_x_313) ;  /* 0xfffffffc000c7947 */ /* 0x000fea000383ffff */
.L_x_314:
[----:B------:R-:W-:-:S00]  /*13500*/  BRA `(.L_x_314) ;  /* 0xfffffffc00fc7947 */ /* 0x000fc0000383ffff */
[----:B------:R-:W-:-:S00]  /*13510*/  NOP ;  /* 0x0000000000007918 */ /* 0x000fc00000000000 */
        /* <DEDUP_REMOVED lines=14> */
.L_x_315:


//--------------------- .nv.shared._ZN7cutlass13device_kernelINS_4gemm6kernel13GemmUniversalIN4cute5tupleIJiiiiEEENS1_10collective13CollectiveMmaINS1_37MainloopSm90TmaGmmaWarpSpecializedFP8ILi2ENS5_IJNS4_1CILi2EEENSA_ILi1EEESC_EEENS1_32KernelTmaWarpSpecializedPingpongEEENS5_IJNSA_ILi64EEENSA_ILi240EEENSA_ILi256EEEEEENS_12float_e4m3_tENS5_IJlSC_lEEESK_SL_NS4_8TiledMMAINS4_8MMA_AtomIJNS4_4SM904GMMA30MMA_64x16x32_F32E4M3E4M3_SS_TNILNSP_7ScaleInE1ELSR_1EEEEEENS4_6LayoutINS5_IJSC_SC_SC_EEENS5_IJNSA_ILi0EEESW_SW_EEEEENS5_IJNS4_10UnderscoreESZ_SZ_EEEEENS4_13SM90_TMA_LOADENS4_14ComposedLayoutINS4_7SwizzleILi3ELi4ELi3EEENS4_18smem_ptr_flag_bitsILi8EEENSU_INS5_IJNSA_ILi8EEENSA_ILi128EEEEEENS5_IJS19_SC_EEEEEEEvNS4_8identityENS4_23SM90_TMA_LOAD_MULTICASTES1D_vS1E_EENS_8epilogue10collective6detail29Sm90TmaWarpSpecializedAdapterINS1I_15DefaultEpilogueISK_SL_SL_NS1H_6thread17LinearCombinationISK_Li1EffLNS1M_9ScaleType4KindE0ELNS_15FloatRoundStyleE2ESK_EENS1_15EpilogueDefaultEEEEEvvEEEEvNT_6ParamsE --------------------------
	.section	.nv.shared._ZN7cutlass13device_kernelINS_4gemm6kernel13GemmUniversalIN4cute5tupleIJiiiiEEENS1_10collective13CollectiveMmaINS1_37MainloopSm90TmaGmmaWarpSpecializedFP8ILi2ENS5_IJNS4_1CILi2EEENSA_ILi1EEESC_EEENS1_32KernelTmaWarpSpecializedPingpongEEENS5_IJNSA_ILi64EEENSA_ILi240EEENSA_ILi256EEEEEENS_12float_e4m3_tENS5_IJlSC_lEEESK_SL_NS4_8TiledMMAINS4_8MMA_AtomIJNS4_4SM904GMMA30MMA_64x16x32_F32E4M3E4M3_SS_TNILNSP_7ScaleInE1ELSR_1EEEEEENS4_6LayoutINS5_IJSC_SC_SC_EEENS5_IJNSA_ILi0EEESW_SW_EEEEENS5_IJNS4_10UnderscoreESZ_SZ_EEEEENS4_13SM90_TMA_LOADENS4_14ComposedLayoutINS4_7SwizzleILi3ELi4ELi3EEENS4_18smem_ptr_flag_bitsILi8EEENSU_INS5_IJNSA_ILi8EEENSA_ILi128EEEEEENS5_IJS19_SC_EEEEEEEvNS4_8identityENS4_23SM90_TMA_LOAD_MULTICASTES1D_vS1E_EENS_8epilogue10collective6detail29Sm90TmaWarpSpecializedAdapterINS1I_15DefaultEpilogueISK_SL_SL_NS1H_6thread17LinearCombinationISK_Li1EffLNS1M_9ScaleType4KindE0ELNS_15FloatRoundStyleE2ESK_EENS1_15EpilogueDefaultEEEEEvvEEEEvNT_6ParamsE,"aw",@nobits
	.sectionflags	@""
	.align	16
	.zero		1024


//--------------------- .nv.shared.reserved.0     --------------------------
	.section	.nv.shared.reserved.0,"aw",@nobits
	.weak		__nv_reservedSMEM_offset_0_alias
	.size		__nv_reservedSMEM_offset_0_alias, 0, 0
	.other		__nv_reservedSMEM_offset_0_alias,@"STO_CUDA_RESERVED_SHARED STV_DEFAULT"
__nv_reservedSMEM_offset_0_alias:
	.zero		0


//--------------------- .nv.global                --------------------------
	.section	.nv.global,"aw",@nobits
.nv.global:
	.type		_ZN39_INTERNAL_a8a29857_4_k_cu_934200be_42614cute1_E,@object
	.size		_ZN39_INTERNAL_a8a29857_4_k_cu_934200be_42614cute1_E,(_ZN39_INTERNAL_a8a29857_4_k_cu_934200be_42614cuda3std3__45__cpo6cbeginE - _ZN39_INTERNAL_a8a29857_4_k_cu_934200be_42614cute1_E)
_ZN39_INTERNAL_a8a29857_4_k_cu_934200be_42614cute1_E:
	.zero		1
	.type		_ZN39_INTERNAL_a8a29857_4_k_cu_934200be_42614cuda3std3__45__cpo6cbeginE,@object
	.size		_ZN39_INTERNAL_a8a29857_4_k_cu_934200be_42614cuda3std3__45__cpo6cbeginE,(_ZN39_INTERNAL_a8a29857_4_k_cu_934200be_42614cuda3std3__48in_placeE - _ZN39_INTERNAL_a8a29857_4_k_cu_934200be_42614cuda3std3__45__cpo6cbeginE)
_ZN39_INTERNAL_a8a29857_4_k_cu_934200be_42614cuda3std3__45__cpo6cbeginE:
	.zero		1
	.type		_ZN39_INTERNAL_a8a29857_4_k_cu_934200be_42614cuda3std3__48in_placeE,@object
	.size		_ZN39_INTERNAL_a8a29857_4_k_cu_934200be_42614cuda3std3__48in_placeE,(_ZN39_INTERNAL_a8a29857_4_k_cu_934200be_42614cuda3std6ranges3__45__cpo9iter_moveE - _ZN39_INTERNAL_a8a29857_4_k_cu_934200be_42614cuda3std3__48in_placeE)
_ZN39_INTERNAL_a8a29857_4_k_cu_934200be_42614cuda3std3__48in_placeE:
	.zero		1
	.type		_ZN39_INTERNAL_a8a29857_4_k_cu_934200be_42614cuda3std6ranges3__45__cpo9iter_moveE,@object
	.size		_ZN39_INTERNAL_a8a29857_4_k_cu_934200be_42614cuda3std6ranges3__45__cpo9iter_moveE,(_ZN39_INTERNAL_a8a29857_4_k_cu_934200be_42614cuda3std3__45__cpo5beginE - _ZN39_INTERNAL_a8a29857_4_k_cu_934200be_42614cuda3std6ranges3__45__cpo9iter_moveE)
_ZN39_INTERNAL_a8a29857_4_k_cu_934200be_42614cuda3std6ranges3__45__cpo9iter_moveE:
	.zero		1
	.type		_ZN39_INTERNAL_a8a29857_4_k_cu_934200be_42614cuda3std3__45__cpo5beginE,@object
	.size		_ZN39_INTERNAL_a8a29857_4_k_cu_934200be_42614cuda3std3__45__cpo5beginE,(_ZN39_INTERNAL_a8a29857_4_k_cu_934200be_42614cuda3std3__441_GLOBAL__N__a8a29857_4_k_cu_934200be_42616ignoreE - _ZN39_INTERNAL_a8a29857_4_k_cu_934200be_42614cuda3std3__45__cpo5beginE)
_ZN39_INTERNAL_a8a29857_4_k_cu_934200be_42614cuda3std3__45__cpo5beginE:
	.zero		1
	.type		_ZN39_INTERNAL_a8a29857_4_k_cu_934200be_42614cuda3std3__441_GLOBAL__N__a8a29857_4_k_cu_934200be_42616ignoreE,@object
	.size		_ZN39_INTERNAL_a8a29857_4_k_cu_934200be_42614cuda3std3__441_GLOBAL__N__a8a29857_4_k_cu_934200be_42616ignoreE,(_ZN39_INTERNAL_a8a29857_4_k_cu_934200be_42614cute7productE - _ZN39_INTERNAL_a8a29857_4_k_cu_934200be_42614cuda3std3__441_GLOBAL__N__a8a29857_4_k_cu_934200be_42616ignoreE)
_ZN39_INTERNAL_a8a29857_4_k_cu_934200be_42614cuda3std3__441_GLOBAL__N__a8a29857_4_k_cu_934200be_42616ignoreE:
	.zero		1
	.type		_ZN39_INTERNAL_a8a29857_4_k_cu_934200be_42614cute7productE,@object
	.size		_ZN39_INTERNAL_a8a29857_4_k_cu_934200be_42614cute7productE,(_ZN39_INTERNAL_a8a29857_4_k_cu_934200be_42614cuda3std3__45__cpo3endE - _ZN39_INTERNAL_a8a29857_4_k_cu_934200be_42614cute7productE)
_ZN39_INTERNAL_a8a29857_4_k_cu_934200be_42614cute7productE:
	.zero		1
	.type		_ZN39_INTERNAL_a8a29857_4_k_cu_934200be_42614cuda3std3__45__cpo3endE,@object
	.size		_ZN39_INTERNAL_a8a29857_4_k_cu_934200be_42614cuda3std3__45__cpo3endE,(_ZN39_INTERNAL_a8a29857_4_k_cu_934200be_42614cuda3std3__419piecewise_constructE - _ZN39_INTERNAL_a8a29857_4_k_cu_934200be_42614cuda3std3__45__cpo3endE)
_ZN39_INTERNAL_a8a29857_4_k_cu_934200be_42614cuda3std3__45__cpo3endE:
	.zero		1
	.type		_ZN39_INTERNAL_a8a29857_4_k_cu_934200be_42614cuda3std3__419piecewise_constructE,@object
	.size		_ZN39_INTERNAL_a8a29857_4_k_cu_934200be_42614cuda3std3__419piecewise_constructE,(_ZN39_INTERNAL_a8a29857_4_k_cu_934200be_42614cuda3std3__45__cpo4cendE - _ZN39_INTERNAL_a8a29857_4_k_cu_934200be_42614cuda3std3__419piecewise_constructE)
_ZN39_INTERNAL_a8a29857_4_k_cu_934200be_42614cuda3std3__419piecewise_constructE:
	.zero		1
	.type		_ZN39_INTERNAL_a8a29857_4_k_cu_934200be_42614cuda3std3__45__cpo4cendE,@object
	.size		_ZN39_INTERNAL_a8a29857_4_k_cu_934200be_42614cuda3std3__45__cpo4cendE,(_ZN39_INTERNAL_a8a29857_4_k_cu_934200be_42614cuda3std6ranges3__45__cpo4swapE - _ZN39_INTERNAL_a8a29857_4_k_cu_934200be_42614cuda3std3__45__cpo4cendE)
_ZN39_INTERNAL_a8a29857_4_k_cu_934200be_42614cuda3std3__45__cpo4cendE:
	.zero		1
	.type		_ZN39_INTERNAL_a8a29857_4_k_cu_934200be_42614cuda3std6ranges3__45__cpo4swapE,@object
	.size		_ZN39_INTERNAL_a8a29857_4_k_cu_934200be_42614cuda3std6ranges3__45__cpo4swapE,(.L_7 - _ZN39_INTERNAL_a8a29857_4_k_cu_934200be_42614cuda3std6ranges3__45__cpo4swapE)
_ZN39_INTERNAL_a8a29857_4_k_cu_934200be_42614cuda3std6ranges3__45__cpo4swapE:
	.zero		1
.L_7:


//--------------------- .nv.constant0._ZN7cutlass13device_kernelINS_4gemm6kernel13GemmUniversalIN4cute5tupleIJiiiiEEENS1_10collective13CollectiveMmaINS1_37MainloopSm90TmaGmmaWarpSpecializedFP8ILi2ENS5_IJNS4_1CILi2EEENSA_ILi1EEESC_EEENS1_32KernelTmaWarpSpecializedPingpongEEENS5_IJNSA_ILi64EEENSA_ILi240EEENSA_ILi256EEEEEENS_12float_e4m3_tENS5_IJlSC_lEEESK_SL_NS4_8TiledMMAINS4_8MMA_AtomIJNS4_4SM904GMMA30MMA_64x16x32_F32E4M3E4M3_SS_TNILNSP_7ScaleInE1ELSR_1EEEEEENS4_6LayoutINS5_IJSC_SC_SC_EEENS5_IJNSA_ILi0EEESW_SW_EEEEENS5_IJNS4_10UnderscoreESZ_SZ_EEEEENS4_13SM90_TMA_LOADENS4_14ComposedLayoutINS4_7SwizzleILi3ELi4ELi3EEENS4_18smem_ptr_flag_bitsILi8EEENSU_INS5_IJNSA_ILi8EEENSA_ILi128EEEEEENS5_IJS19_SC_EEEEEEEvNS4_8identityENS4_23SM90_TMA_LOAD_MULTICASTES1D_vS1E_EENS_8epilogue10collective6detail29Sm90TmaWarpSpecializedAdapterINS1I_15DefaultEpilogueISK_SL_SL_NS1H_6thread17LinearCombinationISK_Li1EffLNS1M_9ScaleType4KindE0ELNS_15FloatRoundStyleE2ESK_EENS1_15EpilogueDefaultEEEEEvvEEEEvNT_6ParamsE --------------------------
	.section	.nv.constant0._ZN7cutlass13device_kernelINS_4gemm6kernel13GemmUniversalIN4cute5tupleIJiiiiEEENS1_10collective13CollectiveMmaINS1_37MainloopSm90TmaGmmaWarpSpecializedFP8ILi2ENS5_IJNS4_1CILi2EEENSA_ILi1EEESC_EEENS1_32KernelTmaWarpSpecializedPingpongEEENS5_IJNSA_ILi64EEENSA_ILi240EEENSA_ILi256EEEEEENS_12float_e4m3_tENS5_IJlSC_lEEESK_SL_NS4_8TiledMMAINS4_8MMA_AtomIJNS4_4SM904GMMA30MMA_64x16x32_F32E4M3E4M3_SS_TNILNSP_7ScaleInE1ELSR_1EEEEEENS4_6LayoutINS5_IJSC_SC_SC_EEENS5_IJNSA_ILi0EEESW_SW_EEEEENS5_IJNS4_10UnderscoreESZ_SZ_EEEEENS4_13SM90_TMA_LOADENS4_14ComposedLayoutINS4_7SwizzleILi3ELi4ELi3EEENS4_18smem_ptr_flag_bitsILi8EEENSU_INS5_IJNSA_ILi8EEENSA_ILi128EEEEEENS5_IJS19_SC_EEEEEEEvNS4_8identityENS4_23SM90_TMA_LOAD_MULTICASTES1D_vS1E_EENS_8epilogue10collective6detail29Sm90TmaWarpSpecializedAdapterINS1I_15DefaultEpilogueISK_SL_SL_NS1H_6thread17LinearCombinationISK_Li1EffLNS1M_9ScaleType4KindE0ELNS_15FloatRoundStyleE2ESK_EENS1_15EpilogueDefaultEEEEEvvEEEEvNT_6ParamsE,"a",@progbits
	.sectionflags	@""
	.align	4
.nv.constant0._ZN7cutlass13device_kernelINS_4gemm6kernel13GemmUniversalIN4cute5tupleIJiiiiEEENS1_10collective13CollectiveMmaINS1_37MainloopSm90TmaGmmaWarpSpecializedFP8ILi2ENS5_IJNS4_1CILi2EEENSA_ILi1EEESC_EEENS1_32KernelTmaWarpSpecializedPingpongEEENS5_IJNSA_ILi64EEENSA_ILi240EEENSA_ILi256EEEEEENS_12float_e4m3_tENS5_IJlSC_lEEESK_SL_NS4_8TiledMMAINS4_8MMA_AtomIJNS4_4SM904GMMA30MMA_64x16x32_F32E4M3E4M3_SS_TNILNSP_7ScaleInE1ELSR_1EEEEEENS4_6LayoutINS5_IJSC_SC_SC_EEENS5_IJNSA_ILi0EEESW_SW_EEEEENS5_IJNS4_10UnderscoreESZ_SZ_EEEEENS4_13SM90_TMA_LOADENS4_14ComposedLayoutINS4_7SwizzleILi3ELi4ELi3EEENS4_18smem_ptr_flag_bitsILi8EEENSU_INS5_IJNSA_ILi8EEENSA_ILi128EEEEEENS5_IJS19_SC_EEEEEEEvNS4_8identityENS4_23SM90_TMA_LOAD_MULTICASTES1D_vS1E_EENS_8epilogue10collective6detail29Sm90TmaWarpSpecializedAdapterINS1I_15DefaultEpilogueISK_SL_SL_NS1H_6thread17LinearCombinationISK_Li1EffLNS1M_9ScaleType4KindE0ELNS_15FloatRoundStyleE2ESK_EENS1_15EpilogueDefaultEEEEEvvEEEEvNT_6ParamsE:
	.zero		1664


//--------------------- SYMBOLS --------------------------

	.type		.nv.reservedSmem.offset0,@object
	.size		.nv.reservedSmem.offset0,0x4
